//
// Generated by NVIDIA NVVM Compiler
//
// Compiler Build ID: CL-36424714
// Cuda compilation tools, release 13.0, V13.0.88
// Based on NVVM 20.0.0
//

.version 9.0
.target sm_100
.address_size 64

	// .globl	_Z13MakePivotsOnePfiiif
.extern .func  (.param .b32 func_retval0) vprintf
(
	.param .b64 vprintf_param_0,
	.param .b64 vprintf_param_1
)
;
.global .align 1 .b8 $str[2] = {10};
.global .align 1 .b8 $str$1[6] = {37, 46, 51, 102, 32};

.visible .entry _Z13MakePivotsOnePfiiif(
	.param .u64 .ptr .align 1 _Z13MakePivotsOnePfiiif_param_0,
	.param .u32 _Z13MakePivotsOnePfiiif_param_1,
	.param .u32 _Z13MakePivotsOnePfiiif_param_2,
	.param .u32 _Z13MakePivotsOnePfiiif_param_3,
	.param .f32 _Z13MakePivotsOnePfiiif_param_4
)
{
	.reg .pred 	%p<2>;
	.reg .b32 	%r<7>;
	.reg .b32 	%f<4>;
	.reg .b64 	%rd<5>;

	ld.param.u64 	%rd1, [_Z13MakePivotsOnePfiiif_param_0];
	ld.param.u32 	%r2, [_Z13MakePivotsOnePfiiif_param_1];
	ld.param.u32 	%r3, [_Z13MakePivotsOnePfiiif_param_2];
	ld.param.u32 	%r4, [_Z13MakePivotsOnePfiiif_param_3];
	ld.param.f32 	%f1, [_Z13MakePivotsOnePfiiif_param_4];
	mov.u32 	%r5, %tid.x;
	mad.lo.s32 	%r1, %r4, %r3, %r5;
	mul.lo.s32 	%r6, %r3, %r2;
	setp.ge.s32 	%p1, %r1, %r6;
	@%p1 bra 	$L__BB0_2;
	cvta.to.global.u64 	%rd2, %rd1;
	mul.wide.s32 	%rd3, %r1, 4;
	add.s64 	%rd4, %rd2, %rd3;
	ld.global.f32 	%f2, [%rd4];
	div.rn.f32 	%f3, %f2, %f1;
	st.global.f32 	[%rd4], %f3;
$L__BB0_2:
	bar.sync 	0;
	ret;

}
	// .globl	_Z20MakePivotsColumnZeroPfiiii
.visible .entry _Z20MakePivotsColumnZeroPfiiii(
	.param .u64 .ptr .align 1 _Z20MakePivotsColumnZeroPfiiii_param_0,
	.param .u32 _Z20MakePivotsColumnZeroPfiiii_param_1,
	.param .u32 _Z20MakePivotsColumnZeroPfiiii_param_2,
	.param .u32 _Z20MakePivotsColumnZeroPfiiii_param_3,
	.param .u32 _Z20MakePivotsColumnZeroPfiiii_param_4
)
{
	.reg .pred 	%p<2>;
	.reg .b32 	%r<10>;
	.reg .b32 	%f<6>;
	.reg .b64 	%rd<9>;

	ld.param.u64 	%rd1, [_Z20MakePivotsColumnZeroPfiiii_param_0];
	ld.param.u32 	%r2, [_Z20MakePivotsColumnZeroPfiiii_param_2];
	ld.param.u32 	%r3, [_Z20MakePivotsColumnZeroPfiiii_param_3];
	ld.param.u32 	%r4, [_Z20MakePivotsColumnZeroPfiiii_param_4];
	mul.lo.s32 	%r1, %r4, %r2;
	setp.eq.s32 	%p1, %r4, %r3;
	@%p1 bra 	$L__BB1_2;
	cvta.to.global.u64 	%rd2, %rd1;
	mov.u32 	%r5, %tid.x;
	add.s32 	%r6, %r1, %r5;
	add.s32 	%r7, %r1, %r3;
	mul.wide.s32 	%rd3, %r7, 4;
	add.s64 	%rd4, %rd2, %rd3;
	ld.global.f32 	%f1, [%rd4];
	mul.wide.s32 	%rd5, %r6, 4;
	add.s64 	%rd6, %rd2, %rd5;
	ld.global.f32 	%f2, [%rd6];
	rem.s32 	%r8, %r6, %r2;
	mad.lo.s32 	%r9, %r3, %r2, %r8;
	mul.wide.s32 	%rd7, %r9, 4;
	add.s64 	%rd8, %rd2, %rd7;
	ld.global.f32 	%f3, [%rd8];
	mul.f32 	%f4, %f1, %f3;
	sub.f32 	%f5, %f2, %f4;
	st.global.f32 	[%rd6], %f5;
$L__BB1_2:
	bar.sync 	0;
	ret;

}
	// .globl	_Z14PrintMatrixGPUPfi
.visible .entry _Z14PrintMatrixGPUPfi(
	.param .u64 .ptr .align 1 _Z14PrintMatrixGPUPfi_param_0,
	.param .u32 _Z14PrintMatrixGPUPfi_param_1
)
{
	.local .align 8 .b8 	__local_depot2[8];
	.reg .b64 	%SP;
	.reg .b64 	%SPL;
	.reg .pred 	%p<12>;
	.reg .b32 	%r<99>;
	.reg .b32 	%f<32>;
	.reg .b64 	%rd<57>;
	.reg .b64 	%fd<32>;

	mov.u64 	%SPL, __local_depot2;
	cvta.local.u64 	%SP, %SPL;
	ld.param.u64 	%rd7, [_Z14PrintMatrixGPUPfi_param_0];
	ld.param.u32 	%r16, [_Z14PrintMatrixGPUPfi_param_1];
	cvta.to.global.u64 	%rd1, %rd7;
	mov.u64 	%rd8, $str;
	cvta.global.u64 	%rd9, %rd8;
	{ // callseq 0, 0
	.param .b64 param0;
	st.param.b64 	[param0], %rd9;
	.param .b64 param1;
	st.param.b64 	[param1], 0;
	.param .b32 retval0;
	call.uni (retval0), 
	vprintf, 
	(
	param0, 
	param1
	);
	ld.param.b32 	%r17, [retval0];
	} // callseq 0
	setp.lt.s32 	%p1, %r16, 2;
	@%p1 bra 	$L__BB2_16;
	and.b32  	%r1, %r16, 15;
	and.b32  	%r2, %r16, 7;
	and.b32  	%r3, %r16, 3;
	mov.b32 	%r94, 0;
	add.u64 	%rd16, %SP, 0;
	mov.u64 	%rd39, $str$1;
$L__BB2_2:
	mov.u32 	%r4, %r94;
	setp.lt.u32 	%p2, %r16, 16;
	mul.lo.s32 	%r5, %r4, %r16;
	mov.b32 	%r97, 0;
	@%p2 bra 	$L__BB2_5;
	and.b32  	%r21, %r16, 2147483632;
	neg.s32 	%r95, %r21;
	mul.wide.u32 	%rd10, %r5, 4;
	add.s64 	%rd11, %rd1, %rd10;
	add.s64 	%rd56, %rd11, 32;
$L__BB2_4:
	.pragma "nounroll";
	and.b32  	%r97, %r16, 2147483632;
	ld.global.f32 	%f1, [%rd56+-32];
	cvt.f64.f32 	%fd1, %f1;
	add.u64 	%rd12, %SP, 0;
	add.u64 	%rd13, %SPL, 0;
	st.local.f64 	[%rd13], %fd1;
	mov.u64 	%rd14, $str$1;
	cvta.global.u64 	%rd15, %rd14;
	{ // callseq 1, 0
	.param .b64 param0;
	st.param.b64 	[param0], %rd15;
	.param .b64 param1;
	st.param.b64 	[param1], %rd12;
	.param .b32 retval0;
	call.uni (retval0), 
	vprintf, 
	(
	param0, 
	param1
	);
	ld.param.b32 	%r22, [retval0];
	} // callseq 1
	ld.global.f32 	%f2, [%rd56+-28];
	cvt.f64.f32 	%fd2, %f2;
	st.local.f64 	[%rd13], %fd2;
	{ // callseq 2, 0
	.param .b64 param0;
	st.param.b64 	[param0], %rd15;
	.param .b64 param1;
	st.param.b64 	[param1], %rd12;
	.param .b32 retval0;
	call.uni (retval0), 
	vprintf, 
	(
	param0, 
	param1
	);
	ld.param.b32 	%r24, [retval0];
	} // callseq 2
	ld.global.f32 	%f3, [%rd56+-24];
	cvt.f64.f32 	%fd3, %f3;
	st.local.f64 	[%rd13], %fd3;
	{ // callseq 3, 0
	.param .b64 param0;
	st.param.b64 	[param0], %rd15;
	.param .b64 param1;
	st.param.b64 	[param1], %rd12;
	.param .b32 retval0;
	call.uni (retval0), 
	vprintf, 
	(
	param0, 
	param1
	);
	ld.param.b32 	%r26, [retval0];
	} // callseq 3
	ld.global.f32 	%f4, [%rd56+-20];
	cvt.f64.f32 	%fd4, %f4;
	st.local.f64 	[%rd13], %fd4;
	{ // callseq 4, 0
	.param .b64 param0;
	st.param.b64 	[param0], %rd15;
	.param .b64 param1;
	st.param.b64 	[param1], %rd12;
	.param .b32 retval0;
	call.uni (retval0), 
	vprintf, 
	(
	param0, 
	param1
	);
	ld.param.b32 	%r28, [retval0];
	} // callseq 4
	ld.global.f32 	%f5, [%rd56+-16];
	cvt.f64.f32 	%fd5, %f5;
	st.local.f64 	[%rd13], %fd5;
	{ // callseq 5, 0
	.param .b64 param0;
	st.param.b64 	[param0], %rd15;
	.param .b64 param1;
	st.param.b64 	[param1], %rd12;
	.param .b32 retval0;
	call.uni (retval0), 
	vprintf, 
	(
	param0, 
	param1
	);
	ld.param.b32 	%r30, [retval0];
	} // callseq 5
	ld.global.f32 	%f6, [%rd56+-12];
	cvt.f64.f32 	%fd6, %f6;
	st.local.f64 	[%rd13], %fd6;
	{ // callseq 6, 0
	.param .b64 param0;
	st.param.b64 	[param0], %rd15;
	.param .b64 param1;
	st.param.b64 	[param1], %rd12;
	.param .b32 retval0;
	call.uni (retval0), 
	vprintf, 
	(
	param0, 
	param1
	);
	ld.param.b32 	%r32, [retval0];
	} // callseq 6
	ld.global.f32 	%f7, [%rd56+-8];
	cvt.f64.f32 	%fd7, %f7;
	st.local.f64 	[%rd13], %fd7;
	{ // callseq 7, 0
	.param .b64 param0;
	st.param.b64 	[param0], %rd15;
	.param .b64 param1;
	st.param.b64 	[param1], %rd12;
	.param .b32 retval0;
	call.uni (retval0), 
	vprintf, 
	(
	param0, 
	param1
	);
	ld.param.b32 	%r34, [retval0];
	} // callseq 7
	ld.global.f32 	%f8, [%rd56+-4];
	cvt.f64.f32 	%fd8, %f8;
	st.local.f64 	[%rd13], %fd8;
	{ // callseq 8, 0
	.param .b64 param0;
	st.param.b64 	[param0], %rd15;
	.param .b64 param1;
	st.param.b64 	[param1], %rd12;
	.param .b32 retval0;
	call.uni (retval0), 
	vprintf, 
	(
	param0, 
	param1
	);
	ld.param.b32 	%r36, [retval0];
	} // callseq 8
	ld.global.f32 	%f9, [%rd56];
	cvt.f64.f32 	%fd9, %f9;
	st.local.f64 	[%rd13], %fd9;
	{ // callseq 9, 0
	.param .b64 param0;
	st.param.b64 	[param0], %rd15;
	.param .b64 param1;
	st.param.b64 	[param1], %rd12;
	.param .b32 retval0;
	call.uni (retval0), 
	vprintf, 
	(
	param0, 
	param1
	);
	ld.param.b32 	%r38, [retval0];
	} // callseq 9
	ld.global.f32 	%f10, [%rd56+4];
	cvt.f64.f32 	%fd10, %f10;
	st.local.f64 	[%rd13], %fd10;
	{ // callseq 10, 0
	.param .b64 param0;
	st.param.b64 	[param0], %rd15;
	.param .b64 param1;
	st.param.b64 	[param1], %rd12;
	.param .b32 retval0;
	call.uni (retval0), 
	vprintf, 
	(
	param0, 
	param1
	);
	ld.param.b32 	%r40, [retval0];
	} // callseq 10
	ld.global.f32 	%f11, [%rd56+8];
	cvt.f64.f32 	%fd11, %f11;
	st.local.f64 	[%rd13], %fd11;
	{ // callseq 11, 0
	.param .b64 param0;
	st.param.b64 	[param0], %rd15;
	.param .b64 param1;
	st.param.b64 	[param1], %rd12;
	.param .b32 retval0;
	call.uni (retval0), 
	vprintf, 
	(
	param0, 
	param1
	);
	ld.param.b32 	%r42, [retval0];
	} // callseq 11
	ld.global.f32 	%f12, [%rd56+12];
	cvt.f64.f32 	%fd12, %f12;
	st.local.f64 	[%rd13], %fd12;
	{ // callseq 12, 0
	.param .b64 param0;
	st.param.b64 	[param0], %rd15;
	.param .b64 param1;
	st.param.b64 	[param1], %rd12;
	.param .b32 retval0;
	call.uni (retval0), 
	vprintf, 
	(
	param0, 
	param1
	);
	ld.param.b32 	%r44, [retval0];
	} // callseq 12
	ld.global.f32 	%f13, [%rd56+16];
	cvt.f64.f32 	%fd13, %f13;
	st.local.f64 	[%rd13], %fd13;
	{ // callseq 13, 0
	.param .b64 param0;
	st.param.b64 	[param0], %rd15;
	.param .b64 param1;
	st.param.b64 	[param1], %rd12;
	.param .b32 retval0;
	call.uni (retval0), 
	vprintf, 
	(
	param0, 
	param1
	);
	ld.param.b32 	%r46, [retval0];
	} // callseq 13
	ld.global.f32 	%f14, [%rd56+20];
	cvt.f64.f32 	%fd14, %f14;
	st.local.f64 	[%rd13], %fd14;
	{ // callseq 14, 0
	.param .b64 param0;
	st.param.b64 	[param0], %rd15;
	.param .b64 param1;
	st.param.b64 	[param1], %rd12;
	.param .b32 retval0;
	call.uni (retval0), 
	vprintf, 
	(
	param0, 
	param1
	);
	ld.param.b32 	%r48, [retval0];
	} // callseq 14
	ld.global.f32 	%f15, [%rd56+24];
	cvt.f64.f32 	%fd15, %f15;
	st.local.f64 	[%rd13], %fd15;
	{ // callseq 15, 0
	.param .b64 param0;
	st.param.b64 	[param0], %rd15;
	.param .b64 param1;
	st.param.b64 	[param1], %rd12;
	.param .b32 retval0;
	call.uni (retval0), 
	vprintf, 
	(
	param0, 
	param1
	);
	ld.param.b32 	%r50, [retval0];
	} // callseq 15
	ld.global.f32 	%f16, [%rd56+28];
	cvt.f64.f32 	%fd16, %f16;
	st.local.f64 	[%rd13], %fd16;
	{ // callseq 16, 0
	.param .b64 param0;
	st.param.b64 	[param0], %rd15;
	.param .b64 param1;
	st.param.b64 	[param1], %rd12;
	.param .b32 retval0;
	call.uni (retval0), 
	vprintf, 
	(
	param0, 
	param1
	);
	ld.param.b32 	%r52, [retval0];
	} // callseq 16
	add.s32 	%r95, %r95, 16;
	add.s64 	%rd56, %rd56, 64;
	setp.ne.s32 	%p3, %r95, 0;
	@%p3 bra 	$L__BB2_4;
$L__BB2_5:
	setp.eq.s32 	%p4, %r1, 0;
	@%p4 bra 	$L__BB2_15;
	cvta.to.local.u64 	%rd5, %rd16;
	add.s32 	%r54, %r1, -1;
	setp.lt.u32 	%p5, %r54, 7;
	@%p5 bra 	$L__BB2_8;
	add.s32 	%r55, %r97, %r5;
	mul.wide.u32 	%rd17, %r55, 4;
	add.s64 	%rd18, %rd1, %rd17;
	ld.global.f32 	%f17, [%rd18];
	cvt.f64.f32 	%fd17, %f17;
	st.local.f64 	[%rd5], %fd17;
	cvta.global.u64 	%rd20, %rd39;
	{ // callseq 17, 0
	.param .b64 param0;
	st.param.b64 	[param0], %rd20;
	.param .b64 param1;
	st.param.b64 	[param1], %rd16;
	.param .b32 retval0;
	call.uni (retval0), 
	vprintf, 
	(
	param0, 
	param1
	);
	ld.param.b32 	%r56, [retval0];
	} // callseq 17
	cvt.u64.u32 	%rd22, %r5;
	cvt.u64.u32 	%rd23, %r97;
	add.s64 	%rd24, %rd23, %rd22;
	shl.b64 	%rd25, %rd24, 2;
	add.s64 	%rd26, %rd1, %rd25;
	ld.global.f32 	%f18, [%rd26+4];
	cvt.f64.f32 	%fd18, %f18;
	st.local.f64 	[%rd5], %fd18;
	{ // callseq 18, 0
	.param .b64 param0;
	st.param.b64 	[param0], %rd20;
	.param .b64 param1;
	st.param.b64 	[param1], %rd16;
	.param .b32 retval0;
	call.uni (retval0), 
	vprintf, 
	(
	param0, 
	param1
	);
	ld.param.b32 	%r58, [retval0];
	} // callseq 18
	ld.global.f32 	%f19, [%rd26+8];
	cvt.f64.f32 	%fd19, %f19;
	st.local.f64 	[%rd5], %fd19;
	{ // callseq 19, 0
	.param .b64 param0;
	st.param.b64 	[param0], %rd20;
	.param .b64 param1;
	st.param.b64 	[param1], %rd16;
	.param .b32 retval0;
	call.uni (retval0), 
	vprintf, 
	(
	param0, 
	param1
	);
	ld.param.b32 	%r60, [retval0];
	} // callseq 19
	ld.global.f32 	%f20, [%rd26+12];
	cvt.f64.f32 	%fd20, %f20;
	st.local.f64 	[%rd5], %fd20;
	{ // callseq 20, 0
	.param .b64 param0;
	st.param.b64 	[param0], %rd20;
	.param .b64 param1;
	st.param.b64 	[param1], %rd16;
	.param .b32 retval0;
	call.uni (retval0), 
	vprintf, 
	(
	param0, 
	param1
	);
	ld.param.b32 	%r62, [retval0];
	} // callseq 20
	ld.global.f32 	%f21, [%rd26+16];
	cvt.f64.f32 	%fd21, %f21;
	st.local.f64 	[%rd5], %fd21;
	{ // callseq 21, 0
	.param .b64 param0;
	st.param.b64 	[param0], %rd20;
	.param .b64 param1;
	st.param.b64 	[param1], %rd16;
	.param .b32 retval0;
	call.uni (retval0), 
	vprintf, 
	(
	param0, 
	param1
	);
	ld.param.b32 	%r64, [retval0];
	} // callseq 21
	ld.global.f32 	%f22, [%rd26+20];
	cvt.f64.f32 	%fd22, %f22;
	st.local.f64 	[%rd5], %fd22;
	{ // callseq 22, 0
	.param .b64 param0;
	st.param.b64 	[param0], %rd20;
	.param .b64 param1;
	st.param.b64 	[param1], %rd16;
	.param .b32 retval0;
	call.uni (retval0), 
	vprintf, 
	(
	param0, 
	param1
	);
	ld.param.b32 	%r66, [retval0];
	} // callseq 22
	ld.global.f32 	%f23, [%rd26+24];
	cvt.f64.f32 	%fd23, %f23;
	st.local.f64 	[%rd5], %fd23;
	{ // callseq 23, 0
	.param .b64 param0;
	st.param.b64 	[param0], %rd20;
	.param .b64 param1;
	st.param.b64 	[param1], %rd16;
	.param .b32 retval0;
	call.uni (retval0), 
	vprintf, 
	(
	param0, 
	param1
	);
	ld.param.b32 	%r68, [retval0];
	} // callseq 23
	ld.global.f32 	%f24, [%rd26+28];
	cvt.f64.f32 	%fd24, %f24;
	st.local.f64 	[%rd5], %fd24;
	{ // callseq 24, 0
	.param .b64 param0;
	st.param.b64 	[param0], %rd20;
	.param .b64 param1;
	st.param.b64 	[param1], %rd16;
	.param .b32 retval0;
	call.uni (retval0), 
	vprintf, 
	(
	param0, 
	param1
	);
	ld.param.b32 	%r70, [retval0];
	} // callseq 24
	add.s32 	%r97, %r97, 8;
$L__BB2_8:
	setp.eq.s32 	%p6, %r2, 0;
	@%p6 bra 	$L__BB2_15;
	add.s32 	%r72, %r2, -1;
	setp.lt.u32 	%p7, %r72, 3;
	@%p7 bra 	$L__BB2_11;
	add.s32 	%r73, %r97, %r5;
	mul.wide.u32 	%rd27, %r73, 4;
	add.s64 	%rd28, %rd1, %rd27;
	ld.global.f32 	%f25, [%rd28];
	cvt.f64.f32 	%fd25, %f25;
	st.local.f64 	[%rd5], %fd25;
	cvta.global.u64 	%rd30, %rd39;
	{ // callseq 25, 0
	.param .b64 param0;
	st.param.b64 	[param0], %rd30;
	.param .b64 param1;
	st.param.b64 	[param1], %rd16;
	.param .b32 retval0;
	call.uni (retval0), 
	vprintf, 
	(
	param0, 
	param1
	);
	ld.param.b32 	%r74, [retval0];
	} // callseq 25
	cvt.u64.u32 	%rd32, %r5;
	cvt.u64.u32 	%rd33, %r97;
	add.s64 	%rd34, %rd33, %rd32;
	shl.b64 	%rd35, %rd34, 2;
	add.s64 	%rd36, %rd1, %rd35;
	ld.global.f32 	%f26, [%rd36+4];
	cvt.f64.f32 	%fd26, %f26;
	st.local.f64 	[%rd5], %fd26;
	{ // callseq 26, 0
	.param .b64 param0;
	st.param.b64 	[param0], %rd30;
	.param .b64 param1;
	st.param.b64 	[param1], %rd16;
	.param .b32 retval0;
	call.uni (retval0), 
	vprintf, 
	(
	param0, 
	param1
	);
	ld.param.b32 	%r76, [retval0];
	} // callseq 26
	ld.global.f32 	%f27, [%rd36+8];
	cvt.f64.f32 	%fd27, %f27;
	st.local.f64 	[%rd5], %fd27;
	{ // callseq 27, 0
	.param .b64 param0;
	st.param.b64 	[param0], %rd30;
	.param .b64 param1;
	st.param.b64 	[param1], %rd16;
	.param .b32 retval0;
	call.uni (retval0), 
	vprintf, 
	(
	param0, 
	param1
	);
	ld.param.b32 	%r78, [retval0];
	} // callseq 27
	ld.global.f32 	%f28, [%rd36+12];
	cvt.f64.f32 	%fd28, %f28;
	st.local.f64 	[%rd5], %fd28;
	{ // callseq 28, 0
	.param .b64 param0;
	st.param.b64 	[param0], %rd30;
	.param .b64 param1;
	st.param.b64 	[param1], %rd16;
	.param .b32 retval0;
	call.uni (retval0), 
	vprintf, 
	(
	param0, 
	param1
	);
	ld.param.b32 	%r80, [retval0];
	} // callseq 28
	add.s32 	%r97, %r97, 4;
$L__BB2_11:
	setp.eq.s32 	%p8, %r3, 0;
	@%p8 bra 	$L__BB2_15;
	setp.eq.s32 	%p9, %r3, 1;
	add.s32 	%r82, %r97, %r5;
	mul.wide.u32 	%rd37, %r82, 4;
	add.s64 	%rd38, %rd1, %rd37;
	ld.global.f32 	%f29, [%rd38];
	cvt.f64.f32 	%fd29, %f29;
	st.local.f64 	[%rd5], %fd29;
	cvta.global.u64 	%rd40, %rd39;
	{ // callseq 29, 0
	.param .b64 param0;
	st.param.b64 	[param0], %rd40;
	.param .b64 param1;
	st.param.b64 	[param1], %rd16;
	.param .b32 retval0;
	call.uni (retval0), 
	vprintf, 
	(
	param0, 
	param1
	);
	ld.param.b32 	%r83, [retval0];
	} // callseq 29
	@%p9 bra 	$L__BB2_15;
	setp.eq.s32 	%p10, %r3, 2;
	cvt.u64.u32 	%rd42, %r5;
	cvt.u64.u32 	%rd43, %r97;
	add.s64 	%rd44, %rd43, %rd42;
	shl.b64 	%rd45, %rd44, 2;
	add.s64 	%rd6, %rd1, %rd45;
	ld.global.f32 	%f30, [%rd6+4];
	cvt.f64.f32 	%fd30, %f30;
	st.local.f64 	[%rd5], %fd30;
	cvta.global.u64 	%rd47, %rd39;
	{ // callseq 30, 0
	.param .b64 param0;
	st.param.b64 	[param0], %rd47;
	.param .b64 param1;
	st.param.b64 	[param1], %rd16;
	.param .b32 retval0;
	call.uni (retval0), 
	vprintf, 
	(
	param0, 
	param1
	);
	ld.param.b32 	%r85, [retval0];
	} // callseq 30
	@%p10 bra 	$L__BB2_15;
	ld.global.f32 	%f31, [%rd6+8];
	cvt.f64.f32 	%fd31, %f31;
	st.local.f64 	[%rd5], %fd31;
	cvta.global.u64 	%rd50, %rd39;
	{ // callseq 31, 0
	.param .b64 param0;
	st.param.b64 	[param0], %rd50;
	.param .b64 param1;
	st.param.b64 	[param1], %rd16;
	.param .b32 retval0;
	call.uni (retval0), 
	vprintf, 
	(
	param0, 
	param1
	);
	ld.param.b32 	%r87, [retval0];
	} // callseq 31
$L__BB2_15:
	cvta.global.u64 	%rd53, %rd8;
	{ // callseq 32, 0
	.param .b64 param0;
	st.param.b64 	[param0], %rd53;
	.param .b64 param1;
	st.param.b64 	[param1], 0;
	.param .b32 retval0;
	call.uni (retval0), 
	vprintf, 
	(
	param0, 
	param1
	);
	ld.param.b32 	%r89, [retval0];
	} // callseq 32
	add.s32 	%r94, %r4, 1;
	add.s32 	%r91, %r16, -2;
	setp.ne.s32 	%p11, %r4, %r91;
	@%p11 bra 	$L__BB2_2;
$L__BB2_16:
	mov.u64 	%rd54, $str;
	cvta.global.u64 	%rd55, %rd54;
	{ // callseq 33, 0
	.param .b64 param0;
	st.param.b64 	[param0], %rd55;
	.param .b64 param1;
	st.param.b64 	[param1], 0;
	.param .b32 retval0;
	call.uni (retval0), 
	vprintf, 
	(
	param0, 
	param1
	);
	ld.param.b32 	%r92, [retval0];
	} // callseq 33
	ret;

}


// ===== COMPILED SASS (sm_100) =====

	.target	sm_100

	.elftype	@"ET_EXEC"


//--------------------- .note.nv.tkinfo           --------------------------
	.section	.note.nv.tkinfo,"",@"SHT_NOTE"
	.sectionflags	@"SHF_NOTE_NV_TKINFO"
	.tkinfo
        /*0018*/ 	.word	0x00000002
        /*0030*/ 	.string	""
        /*0030*/ 	.string	"ptxas"
        /*0030*/ 	.string	"Cuda compilation tools, release 13.0, V13.0.88"
        /*0030*/ 	.string	"Build cuda_13.0.r13.0/compiler.36424714_0"
        /*0030*/ 	.string	"-arch sm_100 -m 64 "



//--------------------- .note.nv.cuinfo           --------------------------
	.section	.note.nv.cuinfo,"",@"SHT_NOTE"
	.sectionflags	@"SHF_NOTE_NV_CUINFO"
        /*0018*/ 	.short	0x0002
        /*001a*/ 	.short	0x0064
        /*001c*/ 	.short	0x0082
	.zero		2


//--------------------- .nv.info                  --------------------------
	.section	.nv.info,"",@"SHT_CUDA_INFO"
	.align	4


	//----- nvinfo : EIATTR_REGCOUNT
	.align		4
        /*0000*/ 	.byte	0x04, 0x2f
        /*0002*/ 	.short	(.L_3 - .L_2)
	.align		4
.L_2:
        /*0004*/ 	.word	index@(_Z13MakePivotsOnePfiiif)
        /*0008*/ 	.word	0x00000012


	//----- nvinfo : EIATTR_FRAME_SIZE
	.align		4
.L_3:
        /*000c*/ 	.byte	0x04, 0x11
        /*000e*/ 	.short	(.L_5 - .L_4)
	.align		4
.L_4:
        /*0010*/ 	.word	index@($__internal_0_$__cuda_sm3x_div_rn_noftz_f32_slowpath)
        /*0014*/ 	.word	0x00000000


	//----- nvinfo : EIATTR_FRAME_SIZE
	.align		4
.L_5:
        /*0018*/ 	.byte	0x04, 0x11
        /*001a*/ 	.short	(.L_7 - .L_6)
	.align		4
.L_6:
        /*001c*/ 	.word	index@(_Z13MakePivotsOnePfiiif)
        /*0020*/ 	.word	0x00000000


	//----- nvinfo : EIATTR_REGCOUNT
	.align		4
.L_7:
        /*0024*/ 	.byte	0x04, 0x2f
        /*0026*/ 	.short	(.L_9 - .L_8)
	.align		4
.L_8:
        /*0028*/ 	.word	index@(_Z20MakePivotsColumnZeroPfiiii)
        /*002c*/ 	.word	0x00000010


	//----- nvinfo : EIATTR_FRAME_SIZE
	.align		4
.L_9:
        /*0030*/ 	.byte	0x04, 0x11
        /*0032*/ 	.short	(.L_11 - .L_10)
	.align		4
.L_10:
        /*0034*/ 	.word	index@(_Z20MakePivotsColumnZeroPfiiii)
        /*0038*/ 	.word	0x00000000


	//----- nvinfo : EIATTR_REGCOUNT
	.align		4
.L_11:
        /*003c*/ 	.byte	0x04, 0x2f
        /*003e*/ 	.short	(.L_13 - .L_12)
	.align		4
.L_12:
        /*0040*/ 	.word	index@(_Z14PrintMatrixGPUPfi)
        /*0044*/ 	.word	0x00000022


	//----- nvinfo : EIATTR_FRAME_SIZE
	.align		4
.L_13:
        /*0048*/ 	.byte	0x04, 0x11
        /*004a*/ 	.short	(.L_15 - .L_14)
	.align		4
.L_14:
        /*004c*/ 	.word	index@(_Z14PrintMatrixGPUPfi)
        /*0050*/ 	.word	0x00000008


	//----- nvinfo : EIATTR_MIN_STACK_SIZE
	.align		4
.L_15:
        /*0054*/ 	.byte	0x04, 0x12
        /*0056*/ 	.short	(.L_17 - .L_16)
	.align		4
.L_16:
        /*0058*/ 	.word	index@(_Z14PrintMatrixGPUPfi)
        /*005c*/ 	.word	0x00000008


	//----- nvinfo : EIATTR_MIN_STACK_SIZE
	.align		4
.L_17:
        /*0060*/ 	.byte	0x04, 0x12
        /*0062*/ 	.short	(.L_19 - .L_18)
	.align		4
.L_18:
        /*0064*/ 	.word	index@(_Z20MakePivotsColumnZeroPfiiii)
        /*0068*/ 	.word	0x00000000


	//----- nvinfo : EIATTR_MIN_STACK_SIZE
	.align		4
.L_19:
        /*006c*/ 	.byte	0x04, 0x12
        /*006e*/ 	.short	(.L_21 - .L_20)
	.align		4
.L_20:
        /*0070*/ 	.word	index@(_Z13MakePivotsOnePfiiif)
        /*0074*/ 	.word	0x00000000
.L_21:


//--------------------- .nv.compat                --------------------------
	.section	.nv.compat,"",@"SHT_CUDA_COMPAT_INFO"
	.align	4
        /*0000*/ 	.byte	0x02, 0x09, 0x00, 0x00, 0x02, 0x02, 0x01, 0x00, 0x02, 0x05, 0x05, 0x00, 0x03, 0x07, 0x01, 0x01
        /*0010*/ 	.byte	0x02, 0x03, 0x00, 0x00, 0x02, 0x06, 0x01, 0x00, 0x04, 0x0b, 0x08, 0x00, 0x01, 0x00, 0x00, 0x00
        /*0020*/ 	.byte	0x00, 0x00, 0x00, 0x00


//--------------------- .nv.info._Z14PrintMatrixGPUPfi --------------------------
	.section	.nv.info._Z14PrintMatrixGPUPfi,"",@"SHT_CUDA_INFO"
	.sectionflags	@""
	.align	4


	//----- nvinfo : EIATTR_CUDA_API_VERSION
	.align		4
        /*0000*/ 	.byte	0x04, 0x37
        /*0002*/ 	.short	(.L_23 - .L_22)
.L_22:
        /*0004*/ 	.word	0x00000082


	//----- nvinfo : EIATTR_KPARAM_INFO
	.align		4
.L_23:
        /*0008*/ 	.byte	0x04, 0x17
        /*000a*/ 	.short	(.L_25 - .L_24)
.L_24:
        /*000c*/ 	.word	0x00000000
        /*0010*/ 	.short	0x0001
        /*0012*/ 	.short	0x0008
        /*0014*/ 	.byte	0x00, 0xf0, 0x11, 0x00


	//----- nvinfo : EIATTR_KPARAM_INFO
	.align		4
.L_25:
        /*0018*/ 	.byte	0x04, 0x17
        /*001a*/ 	.short	(.L_27 - .L_26)
.L_26:
        /*001c*/ 	.word	0x00000000
        /*0020*/ 	.short	0x0000
        /*0022*/ 	.short	0x0000
        /*0024*/ 	.byte	0x00, 0xf5, 0x21, 0x00


	//----- nvinfo : EIATTR_SPARSE_MMA_MASK
	.align		4
.L_27:
        /*0028*/ 	.byte	0x03, 0x50
        /*002a*/ 	.short	0x0000


	//----- nvinfo : EIATTR_MAXREG_COUNT
	.align		4
        /*002c*/ 	.byte	0x03, 0x1b
        /*002e*/ 	.short	0x00ff


	//----- nvinfo : EIATTR_EXTERNS
	.align		4
        /*0030*/ 	.byte	0x04, 0x0f
        /*0032*/ 	.short	(.L_29 - .L_28)


	//   ....[0]....
	.align		4
.L_28:
        /*0034*/ 	.word	index@(vprintf)


	//----- nvinfo : EIATTR_MERCURY_ISA_VERSION
	.align		4
.L_29:
        /*0038*/ 	.byte	0x03, 0x5f
        /*003a*/ 	.short	0x0101


	//----- nvinfo : EIATTR_VRC_CTA_INIT_COUNT
	.align		4
        /*003c*/ 	.byte	0x02, 0x4a
	.zero		1
	.zero		1


	//----- nvinfo : EIATTR_SYSCALL_OFFSETS
	.align		4
        /*0040*/ 	.byte	0x04, 0x46
        /*0042*/ 	.short	(.L_31 - .L_30)


	//   ....[0]....
.L_30:
        /*0044*/ 	.word	0x000000e0


	//   ....[1]....
        /*0048*/ 	.word	0x00000340


	//   ....[2]....
        /*004c*/ 	.word	0x00000420


	//   ....[3]....
        /*0050*/ 	.word	0x000004f0


	//   ....[4]....
        /*0054*/ 	.word	0x000005c0


	//   ....[5]....
        /*0058*/ 	.word	0x00000690


	//   ....[6]....
        /*005c*/ 	.word	0x00000760


	//   ....[7]....
        /*0060*/ 	.word	0x00000830


	//   ....[8]....
        /*0064*/ 	.word	0x00000900


	//   ....[9]....
        /*0068*/ 	.word	0x000009d0


	//   ....[10]....
        /*006c*/ 	.word	0x00000aa0


	//   ....[11]....
        /*0070*/ 	.word	0x00000b70


	//   ....[12]....
        /*0074*/ 	.word	0x00000c40


	//   ....[13]....
        /*0078*/ 	.word	0x00000d10


	//   ....[14]....
        /*007c*/ 	.word	0x00000de0


	//   ....[15]....
        /*0080*/ 	.word	0x00000eb0


	//   ....[16]....
        /*0084*/ 	.word	0x00000f80


	//   ....[17]....
        /*0088*/ 	.word	0x00001170


	//   ....[18]....
        /*008c*/ 	.word	0x000012a0


	//   ....[19]....
        /*0090*/ 	.word	0x00001370


	//   ....[20]....
        /*0094*/ 	.word	0x00001440


	//   ....[21]....
        /*0098*/ 	.word	0x00001510


	//   ....[22]....
        /*009c*/ 	.word	0x000015e0


	//   ....[23]....
        /*00a0*/ 	.word	0x000016b0


	//   ....[24]....
        /*00a4*/ 	.word	0x00001780


	//   ....[25]....
        /*00a8*/ 	.word	0x00001900


	//   ....[26]....
        /*00ac*/ 	.word	0x00001a30


	//   ....[27]....
        /*00b0*/ 	.word	0x00001b00


	//   ....[28]....
        /*00b4*/ 	.word	0x00001bd0


	//   ....[29]....
        /*00b8*/ 	.word	0x00001d40


	//   ....[30]....
        /*00bc*/ 	.word	0x00001ec0


	//   ....[31]....
        /*00c0*/ 	.word	0x00001fb0


	//   ....[32]....
        /*00c4*/ 	.word	0x00002030


	//   ....[33]....
        /*00c8*/ 	.word	0x00002110


	//----- nvinfo : EIATTR_EXIT_INSTR_OFFSETS
	.align		4
.L_31:
        /*00cc*/ 	.byte	0x04, 0x1c
        /*00ce*/ 	.short	(.L_33 - .L_32)


	//   ....[0]....
.L_32:
        /*00d0*/ 	.word	0x00002120


	//----- nvinfo : EIATTR_CRS_STACK_SIZE
	.align		4
.L_33:
        /*00d4*/ 	.byte	0x04, 0x1e
        /*00d6*/ 	.short	(.L_35 - .L_34)
.L_34:
        /*00d8*/ 	.word	0x00000000


	//----- nvinfo : EIATTR_CBANK_PARAM_SIZE
	.align		4
.L_35:
        /*00dc*/ 	.byte	0x03, 0x19
        /*00de*/ 	.short	0x000c


	//----- nvinfo : EIATTR_PARAM_CBANK
	.align		4
        /*00e0*/ 	.byte	0x04, 0x0a
        /*00e2*/ 	.short	(.L_37 - .L_36)
	.align		4
.L_36:
        /*00e4*/ 	.word	index@(.nv.constant0._Z14PrintMatrixGPUPfi)
        /*00e8*/ 	.short	0x0380
        /*00ea*/ 	.short	0x000c


	//----- nvinfo : EIATTR_SW_WAR
	.align		4
.L_37:
        /*00ec*/ 	.byte	0x04, 0x36
        /*00ee*/ 	.short	(.L_39 - .L_38)
.L_38:
        /*00f0*/ 	.word	0x00000008
.L_39:


//--------------------- .nv.info._Z20MakePivotsColumnZeroPfiiii --------------------------
	.section	.nv.info._Z20MakePivotsColumnZeroPfiiii,"",@"SHT_CUDA_INFO"
	.sectionflags	@""
	.align	4


	//----- nvinfo : EIATTR_CUDA_API_VERSION
	.align		4
        /*0000*/ 	.byte	0x04, 0x37
        /*0002*/ 	.short	(.L_41 - .L_40)
.L_40:
        /*0004*/ 	.word	0x00000082


	//----- nvinfo : EIATTR_KPARAM_INFO
	.align		4
.L_41:
        /*0008*/ 	.byte	0x04, 0x17
        /*000a*/ 	.short	(.L_43 - .L_42)
.L_42:
        /*000c*/ 	.word	0x00000000
        /*0010*/ 	.short	0x0004
        /*0012*/ 	.short	0x0014
        /*0014*/ 	.byte	0x00, 0xf0, 0x11, 0x00


	//----- nvinfo : EIATTR_KPARAM_INFO
	.align		4
.L_43:
        /*0018*/ 	.byte	0x04, 0x17
        /*001a*/ 	.short	(.L_45 - .L_44)
.L_44:
        /*001c*/ 	.word	0x00000000
        /*0020*/ 	.short	0x0003
        /*0022*/ 	.short	0x0010
        /*0024*/ 	.byte	0x00, 0xf0, 0x11, 0x00


	//----- nvinfo : EIATTR_KPARAM_INFO
	.align		4
.L_45:
        /*0028*/ 	.byte	0x04, 0x17
        /*002a*/ 	.short	(.L_47 - .L_46)
.L_46:
        /*002c*/ 	.word	0x00000000
        /*0030*/ 	.short	0x0002
        /*0032*/ 	.short	0x000c
        /*0034*/ 	.byte	0x00, 0xf0, 0x11, 0x00


	//----- nvinfo : EIATTR_KPARAM_INFO
	.align		4
.L_47:
        /*0038*/ 	.byte	0x04, 0x17
        /*003a*/ 	.short	(.L_49 - .L_48)
.L_48:
        /*003c*/ 	.word	0x00000000
        /*0040*/ 	.short	0x0001
        /*0042*/ 	.short	0x0008
        /*0044*/ 	.byte	0x00, 0xf0, 0x11, 0x00


	//----- nvinfo : EIATTR_KPARAM_INFO
	.align		4
.L_49:
        /*0048*/ 	.byte	0x04, 0x17
        /*004a*/ 	.short	(.L_51 - .L_50)
.L_50:
        /*004c*/ 	.word	0x00000000
        /*0050*/ 	.short	0x0000
        /*0052*/ 	.short	0x0000
        /*0054*/ 	.byte	0x00, 0xf5, 0x21, 0x00


	//----- nvinfo : EIATTR_SPARSE_MMA_MASK
	.align		4
.L_51:
        /*0058*/ 	.byte	0x03, 0x50
        /*005a*/ 	.short	0x0000


	//----- nvinfo : EIATTR_MAXREG_COUNT
	.align		4
        /*005c*/ 	.byte	0x03, 0x1b
        /*005e*/ 	.short	0x00ff


	//----- nvinfo : EIATTR_NUM_BARRIERS
	.align		4
        /*0060*/ 	.byte	0x02, 0x4c
        /*0062*/ 	.byte	0x01
	.zero		1


	//----- nvinfo : EIATTR_MERCURY_ISA_VERSION
	.align		4
        /*0064*/ 	.byte	0x03, 0x5f
        /*0066*/ 	.short	0x0101


	//----- nvinfo : EIATTR_VRC_CTA_INIT_COUNT
	.align		4
        /*0068*/ 	.byte	0x02, 0x4a
	.zero		1
	.zero		1


	//----- nvinfo : EIATTR_EXIT_INSTR_OFFSETS
	.align		4
        /*006c*/ 	.byte	0x04, 0x1c
        /*006e*/ 	.short	(.L_53 - .L_52)


	//   ....[0]....
.L_52:
        /*0070*/ 	.word	0x00000290


	//----- nvinfo : EIATTR_CBANK_PARAM_SIZE
	.align		4
.L_53:
        /*0074*/ 	.byte	0x03, 0x19
        /*0076*/ 	.short	0x0018


	//----- nvinfo : EIATTR_PARAM_CBANK
	.align		4
        /*0078*/ 	.byte	0x04, 0x0a
        /*007a*/ 	.short	(.L_55 - .L_54)
	.align		4
.L_54:
        /*007c*/ 	.word	index@(.nv.constant0._Z20MakePivotsColumnZeroPfiiii)
        /*0080*/ 	.short	0x0380
        /*0082*/ 	.short	0x0018


	//----- nvinfo : EIATTR_SW_WAR
	.align		4
.L_55:
        /*0084*/ 	.byte	0x04, 0x36
        /*0086*/ 	.short	(.L_57 - .L_56)
.L_56:
        /*0088*/ 	.word	0x00000008
.L_57:


//--------------------- .nv.info._Z13MakePivotsOnePfiiif --------------------------
	.section	.nv.info._Z13MakePivotsOnePfiiif,"",@"SHT_CUDA_INFO"
	.sectionflags	@""
	.align	4


	//----- nvinfo : EIATTR_CUDA_API_VERSION
	.align		4
        /*0000*/ 	.byte	0x04, 0x37
        /*0002*/ 	.short	(.L_59 - .L_58)
.L_58:
        /*0004*/ 	.word	0x00000082


	//----- nvinfo : EIATTR_KPARAM_INFO
	.align		4
.L_59:
        /*0008*/ 	.byte	0x04, 0x17
        /*000a*/ 	.short	(.L_61 - .L_60)
.L_60:
        /*000c*/ 	.word	0x00000000
        /*0010*/ 	.short	0x0004
        /*0012*/ 	.short	0x0014
        /*0014*/ 	.byte	0x00, 0xf0, 0x11, 0x00


	//----- nvinfo : EIATTR_KPARAM_INFO
	.align		4
.L_61:
        /*0018*/ 	.byte	0x04, 0x17
        /*001a*/ 	.short	(.L_63 - .L_62)
.L_62:
        /*001c*/ 	.word	0x00000000
        /*0020*/ 	.short	0x0003
        /*0022*/ 	.short	0x0010
        /*0024*/ 	.byte	0x00, 0xf0, 0x11, 0x00


	//----- nvinfo : EIATTR_KPARAM_INFO
	.align		4
.L_63:
        /*0028*/ 	.byte	0x04, 0x17
        /*002a*/ 	.short	(.L_65 - .L_64)
.L_64:
        /*002c*/ 	.word	0x00000000
        /*0030*/ 	.short	0x0002
        /*0032*/ 	.short	0x000c
        /*0034*/ 	.byte	0x00, 0xf0, 0x11, 0x00


	//----- nvinfo : EIATTR_KPARAM_INFO
	.align		4
.L_65:
        /*0038*/ 	.byte	0x04, 0x17
        /*003a*/ 	.short	(.L_67 - .L_66)
.L_66:
        /*003c*/ 	.word	0x00000000
        /*0040*/ 	.short	0x0001
        /*0042*/ 	.short	0x0008
        /*0044*/ 	.byte	0x00, 0xf0, 0x11, 0x00


	//----- nvinfo : EIATTR_KPARAM_INFO
	.align		4
.L_67:
        /*0048*/ 	.byte	0x04, 0x17
        /*004a*/ 	.short	(.L_69 - .L_68)
.L_68:
        /*004c*/ 	.word	0x00000000
        /*0050*/ 	.short	0x0000
        /*0052*/ 	.short	0x0000
        /*0054*/ 	.byte	0x00, 0xf5, 0x21, 0x00


	//----- nvinfo : EIATTR_SPARSE_MMA_MASK
	.align		4
.L_69:
        /*0058*/ 	.byte	0x03, 0x50
        /*005a*/ 	.short	0x0000


	//----- nvinfo : EIATTR_MAXREG_COUNT
	.align		4
        /*005c*/ 	.byte	0x03, 0x1b
        /*005e*/ 	.short	0x00ff


	//----- nvinfo : EIATTR_NUM_BARRIERS
	.align		4
        /*0060*/ 	.byte	0x02, 0x4c
        /*0062*/ 	.byte	0x01
	.zero		1


	//----- nvinfo : EIATTR_MERCURY_ISA_VERSION
	.align		4
        /*0064*/ 	.byte	0x03, 0x5f
        /*0066*/ 	.short	0x0101


	//----- nvinfo : EIATTR_VRC_CTA_INIT_COUNT
	.align		4
        /*0068*/ 	.byte	0x02, 0x4a
	.zero		1
	.zero		1


	//----- nvinfo : EIATTR_EXIT_INSTR_OFFSETS
	.align		4
        /*006c*/ 	.byte	0x04, 0x1c
        /*006e*/ 	.short	(.L_71 - .L_70)


	//   ....[0]....
.L_70:
        /*0070*/ 	.word	0x00000220


	//----- nvinfo : EIATTR_CRS_STACK_SIZE
	.align		4
.L_71:
        /*0074*/ 	.byte	0x04, 0x1e
        /*0076*/ 	.short	(.L_73 - .L_72)
.L_72:
        /*0078*/ 	.word	0x00000000


	//----- nvinfo : EIATTR_CBANK_PARAM_SIZE
	.align		4
.L_73:
        /*007c*/ 	.byte	0x03, 0x19
        /*007e*/ 	.short	0x0018


	//----- nvinfo : EIATTR_PARAM_CBANK
	.align		4
        /*0080*/ 	.byte	0x04, 0x0a
        /*0082*/ 	.short	(.L_75 - .L_74)
	.align		4
.L_74:
        /*0084*/ 	.word	index@(.nv.constant0._Z13MakePivotsOnePfiiif)
        /*0088*/ 	.short	0x0380
        /*008a*/ 	.short	0x0018


	//----- nvinfo : EIATTR_SW_WAR
	.align		4
.L_75:
        /*008c*/ 	.byte	0x04, 0x36
        /*008e*/ 	.short	(.L_77 - .L_76)
.L_76:
        /*0090*/ 	.word	0x00000008
.L_77:


//--------------------- .nv.callgraph             --------------------------
	.section	.nv.callgraph,"",@"SHT_CUDA_CALLGRAPH"
	.align	4
	.sectionentsize	8
	.align		4
        /*0000*/ 	.word	0x00000000
	.align		4
        /*0004*/ 	.word	0xffffffff
	.align		4
        /*0008*/ 	.word	index@(_Z14PrintMatrixGPUPfi)
	.align		4
        /*000c*/ 	.word	index@(vprintf)
	.align		4
        /*0010*/ 	.word	0x00000000
	.align		4
        /*0014*/ 	.word	0xfffffffe
	.align		4
        /*0018*/ 	.word	0x00000000
	.align		4
        /*001c*/ 	.word	0xfffffffd
	.align		4
        /*0020*/ 	.word	0x00000000
	.align		4
        /*0024*/ 	.word	0xfffffffc


//--------------------- .nv.constant4             --------------------------
	.section	.nv.constant4,"a",@progbits
	.align	8
	.align		8
.nv.constant4:
        /*0000*/ 	.dword	vprintf
	.align		8
        /*0008*/ 	.dword	$str
	.align		8
        /*0010*/ 	.dword	$str$1


//--------------------- .text._Z14PrintMatrixGPUPfi --------------------------
	.section	.text._Z14PrintMatrixGPUPfi,"ax",@progbits
	.align	128
        .global         _Z14PrintMatrixGPUPfi
        .type           _Z14PrintMatrixGPUPfi,@function
        .size           _Z14PrintMatrixGPUPfi,(.L_x_60 - _Z14PrintMatrixGPUPfi)
        .other          _Z14PrintMatrixGPUPfi,@"STO_CUDA_ENTRY STV_DEFAULT"
_Z14PrintMatrixGPUPfi:
.text._Z14PrintMatrixGPUPfi:
[----:B------:R-:W0:Y:S01]  /*0000*/  LDC R1, c[0x0][0x37c] ;  /* 0x0000df00ff017b82 */ /* 0x000e220000000800 */
[----:B------:R-:W-:Y:S01]  /*0010*/  MOV R0, 0x0 ;  /* 0x0000000000007802 */ /* 0x000fe20000000f00 */
[----:B------:R-:W1:Y:S01]  /*0020*/  LDCU UR4, c[0x0][0x2f8] ;  /* 0x00005f00ff0477ac */ /* 0x000e620008000800 */
[----:B0-----:R-:W-:Y:S01]  /*0030*/  VIADD R1, R1, 0xfffffff8 ;  /* 0xfffffff801017836 */ /* 0x001fe20000000000 */
[----:B------:R-:W-:-:S04]  /*0040*/  CS2R R6, SRZ ;  /* 0x0000000000067805 */ /* 0x000fc8000001ff00 */
[----:B------:R0:W2:Y:S01]  /*0050*/  LDC.64 R8, c[0x4][R0] ;  /* 0x0100000000087b82 */ /* 0x0000a20000000a00 */
[----:B------:R-:W3:Y:S01]  /*0060*/  LDCU.64 UR6, c[0x4][0x8] ;  /* 0x01000100ff0677ac */ /* 0x000ee20008000a00 */
[----:B------:R-:W4:Y:S01]  /*0070*/  LDCU UR5, c[0x0][0x2fc] ;  /* 0x00005f80ff0577ac */ /* 0x000f220008000800 */
[----:B------:R-:W0:Y:S01]  /*0080*/  LDCU UR36, c[0x0][0x388] ;  /* 0x00007100ff2477ac */ /* 0x000e220008000800 */
[----:B-1----:R-:W-:Y:S01]  /*0090*/  IADD3 R18, P0, PT, R1, UR4, RZ ;  /* 0x0000000401127c10 */ /* 0x002fe2000ff1e0ff */
[----:B---3--:R-:W-:Y:S02]  /*00a0*/  IMAD.U32 R4, RZ, RZ, UR6 ;  /* 0x00000006ff047e24 */ /* 0x008fe4000f8e00ff */
[----:B------:R-:W-:Y:S02]  /*00b0*/  IMAD.U32 R5, RZ, RZ, UR7 ;  /* 0x00000007ff057e24 */ /* 0x000fe4000f8e00ff */
[----:B0---4-:R-:W-:-:S08]  /*00c0*/  IMAD.X R2, RZ, RZ, UR5, P0 ;  /* 0x00000005ff027e24 */ /* 0x011fd000080e06ff */
[----:B------:R-:W-:-:S07]  /*00d0*/  LEPC R20, `(.L_x_0) ;  /* 0x000000001014794e */ /* 0x000fce0000000000 */
[----:B--2---:R-:W-:Y:S05]  /*00e0*/  CALL.ABS.NOINC R8 ;  /* 0x0000000008007343 */ /* 0x004fea0003c00000 */
.L_x_0:
[----:B------:R-:W0:Y:S02]  /*00f0*/  LDCU UR4, c[0x0][0x388] ;  /* 0x00007100ff0477ac */ /* 0x000e240008000800 */
[----:B0-----:R-:W-:-:S09]  /*0100*/  UISETP.GE.AND UP0, UPT, UR4, 0x2, UPT ;  /* 0x000000020400788c */ /* 0x001fd2000bf06270 */
[----:B------:R-:W-:Y:S05]  /*0110*/  BRA.U !UP0, `(.L_x_1) ;  /* 0x0000001d08e07547 */ /* 0x000fea000b800000 */
[----:B------:R-:W0:Y:S01]  /*0120*/  LDC.64 R28, c[0x0][0x358] ;  /* 0x0000d600ff1c7b82 */ /* 0x000e220000000a00 */
[----:B------:R-:W-:Y:S01]  /*0130*/  BSSY.RECONVERGENT B7, `(.L_x_1) ;  /* 0x00001f6000077945 */ /* 0x000fe20003800200 */
[----:B------:R-:W-:-:S07]  /*0140*/  IMAD.MOV.U32 R24, RZ, RZ, RZ ;  /* 0x000000ffff187224 */ /* 0x000fce00078e00ff */
.L_x_38:
[----:B------:R-:W1:Y:S01]  /*0150*/  LDCU UR4, c[0x0][0x388] ;  /* 0x00007100ff0477ac */ /* 0x000e620008000800 */
[----:B------:R-:W-:Y:S01]  /*0160*/  IMAD.MOV.U32 R19, RZ, RZ, RZ ;  /* 0x000000ffff137224 */ /* 0x000fe200078e00ff */
[----:B-1----:R-:W-:Y:S02]  /*0170*/  UISETP.GE.U32.AND UP0, UPT, UR4, 0x10, UPT ;  /* 0x000000100400788c */ /* 0x002fe4000bf06070 */
[----:B------:R-:W-:-:S07]  /*0180*/  IMAD R26, R24, UR4, RZ ;  /* 0x00000004181a7c24 */ /* 0x000fce000f8e02ff */
[----:B------:R-:W-:Y:S05]  /*0190*/  BRA.U !UP0, `(.L_x_2) ;  /* 0x0000000d08907547 */ /* 0x000fea000b800000 */
[----:B------:R-:W1:Y:S01]  /*01a0*/  LDC.64 R4, c[0x0][0x380] ;  /* 0x0000e000ff047b82 */ /* 0x000e620000000a00 */
[----:B------:R-:W-:Y:S01]  /*01b0*/  ULOP3.LUT UR4, UR4, 0x7ffffff0, URZ, 0xc0, !UPT ;  /* 0x7ffffff004047892 */ /* 0x000fe2000f8ec0ff */
[----:B------:R-:W-:Y:S03]  /*01c0*/  BSSY.RECONVERGENT B6, `(.L_x_2) ;  /* 0x00000e1000067945 */ /* 0x000fe60003800200 */
[----:B------:R-:W-:-:S06]  /*01d0*/  UIADD3 UR4, UPT, UPT, -UR4, URZ, URZ ;  /* 0x000000ff04047290 */ /* 0x000fcc000fffe1ff */
[----:B------:R-:W-:Y:S02]  /*01e0*/  IMAD.U32 R16, RZ, RZ, UR4 ;  /* 0x00000004ff107e24 */ /* 0x000fe4000f8e00ff */
[----:B-1----:R-:W-:-:S03]  /*01f0*/  IMAD.WIDE.U32 R4, R26, 0x4, R4 ;  /* 0x000000041a047825 */ /* 0x002fc600078e0004 */
[----:B------:R-:W-:-:S05]  /*0200*/  IADD3 R30, P0, PT, R4, 0x20, RZ ;  /* 0x00000020041e7810 */ /* 0x000fca0007f1e0ff */
[----:B------:R-:W-:-:S08]  /*0210*/  IMAD.X R31, RZ, RZ, R5, P0 ;  /* 0x000000ffff1f7224 */ /* 0x000fd000000e0605 */
.L_x_19:
[----:B0-----:R-:W-:Y:S02]  /*0220*/  R2UR UR4, R28 ;  /* 0x000000001c0472ca */ /* 0x001fe400000e0000 */
[----:B------:R-:W-:-:S13]  /*0230*/  R2UR UR5, R29 ;  /* 0x000000001d0572ca */ /* 0x000fda00000e0000 */
[----:B------:R-:W2:Y:S01]  /*0240*/  LDG.E R0, desc[UR4][R30.64+-0x20] ;  /* 0xffffe0041e007981 */ /* 0x000ea2000c1e1900 */
[----:B------:R-:W-:Y:S01]  /*0250*/  MOV R8, 0x0 ;  /* 0x0000000000087802 */ /* 0x000fe20000000f00 */
[----:B------:R-:W0:Y:S01]  /*0260*/  LDCU.64 UR4, c[0x4][0x10] ;  /* 0x01000200ff0477ac */ /* 0x000e220008000a00 */
[----:B------:R-:W-:Y:S02]  /*0270*/  VIADD R16, R16, 0x10 ;  /* 0x0000001010107836 */ /* 0x000fe40000000000 */
[----:B------:R-:W-:Y:S01]  /*0280*/  IMAD.MOV.U32 R6, RZ, RZ, R18 ;  /* 0x000000ffff067224 */ /* 0x000fe200078e0012 */
[----:B------:R-:W-:Y:S01]  /*0290*/  ULOP3.LUT UR6, UR36, 0x7ffffff0, URZ, 0xc0, !UPT ;  /* 0x7ffffff024067892 */ /* 0x000fe2000f8ec0ff */
[----:B------:R-:W1:Y:S01]  /*02a0*/  LDC.64 R8, c[0x4][R8] ;  /* 0x0100000008087b82 */ /* 0x000e620000000a00 */
[----:B------:R-:W-:Y:S01]  /*02b0*/  ISETP.NE.AND P0, PT, R16, RZ, PT ;  /* 0x000000ff1000720c */ /* 0x000fe20003f05270 */
[----:B------:R-:W-:-:S03]  /*02c0*/  IMAD.MOV.U32 R7, RZ, RZ, R2 ;  /* 0x000000ffff077224 */ /* 0x000fc600078e0002 */
[----:B------:R-:W-:Y:S01]  /*02d0*/  P2R R22, PR, RZ, 0x1 ;  /* 0x00000001ff167803 */ /* 0x000fe20000000000 */
[----:B------:R-:W-:Y:S02]  /*02e0*/  IMAD.U32 R19, RZ, RZ, UR6 ;  /* 0x00000006ff137e24 */ /* 0x000fe4000f8e00ff */
[----:B0-----:R-:W-:Y:S02]  /*02f0*/  IMAD.U32 R4, RZ, RZ, UR4 ;  /* 0x00000004ff047e24 */ /* 0x001fe4000f8e00ff */
[----:B------:R-:W-:Y:S01]  /*0300*/  IMAD.U32 R5, RZ, RZ, UR5 ;  /* 0x00000005ff057e24 */ /* 0x000fe2000f8e00ff */
[----:B--2---:R-:W0:Y:S02]  /*0310*/  F2F.F64.F32 R10, R0 ;  /* 0x00000000000a7310 */ /* 0x004e240000201800 */
[----:B01----:R0:W-:Y:S04]  /*0320*/  STL.64 [R1], R10 ;  /* 0x0000000a01007387 */ /* 0x0031e80000100a00 */
[----:B------:R-:W-:-:S07]  /*0330*/  LEPC R20, `(.L_x_3) ;  /* 0x000000001014794e */ /* 0x000fce0000000000 */
[----:B0-----:R-:W-:Y:S05]  /*0340*/  CALL.ABS.NOINC R8 ;  /* 0x0000000008007343 */ /* 0x001fea0003c00000 */
.L_x_3:
[----:B------:R-:W-:Y:S02]  /*0350*/  R2UR UR4, R28 ;  /* 0x000000001c0472ca */ /* 0x000fe400000e0000 */
[----:B------:R-:W-:-:S13]  /*0360*/  R2UR UR5, R29 ;  /* 0x000000001d0572ca */ /* 0x000fda00000e0000 */
[----:B------:R-:W2:Y:S01]  /*0370*/  LDG.E R0, desc[UR4][R30.64+-0x1c] ;  /* 0xffffe4041e007981 */ /* 0x000ea2000c1e1900 */
[----:B------:R-:W-:Y:S01]  /*0380*/  MOV R17, 0x0 ;  /* 0x0000000000117802 */ /* 0x000fe20000000f00 */
[----:B------:R-:W0:Y:S01]  /*0390*/  LDCU.64 UR4, c[0x4][0x10] ;  /* 0x01000200ff0477ac */ /* 0x000e220008000a00 */
[----:B------:R-:W-:Y:S01]  /*03a0*/  MOV R6, R18 ;  /* 0x0000001200067202 */ /* 0x000fe20000000f00 */
[----:B------:R-:W-:Y:S01]  /*03b0*/  IMAD.MOV.U32 R7, RZ, RZ, R2 ;  /* 0x000000ffff077224 */ /* 0x000fe200078e0002 */
[----:B------:R1:W3:Y:S01]  /*03c0*/  LDC.64 R8, c[0x4][R17] ;  /* 0x0100000011087b82 */ /* 0x0002e20000000a00 */
[----:B0-----:R-:W-:Y:S02]  /*03d0*/  IMAD.U32 R4, RZ, RZ, UR4 ;  /* 0x00000004ff047e24 */ /* 0x001fe4000f8e00ff */
[----:B------:R-:W-:Y:S01]  /*03e0*/  IMAD.U32 R5, RZ, RZ, UR5 ;  /* 0x00000005ff057e24 */ /* 0x000fe2000f8e00ff */
[----:B--2---:R-:W0:Y:S02]  /*03f0*/  F2F.F64.F32 R10, R0 ;  /* 0x00000000000a7310 */ /* 0x004e240000201800 */
[----:B0--3--:R1:W-:Y:S04]  /*0400*/  STL.64 [R1], R10 ;  /* 0x0000000a01007387 */ /* 0x0093e80000100a00 */
[----:B------:R-:W-:-:S07]  /*0410*/  LEPC R20, `(.L_x_4) ;  /* 0x000000001014794e */ /* 0x000fce0000000000 */
[----:B-1----:R-:W-:Y:S05]  /*0420*/  CALL.ABS.NOINC R8 ;  /* 0x0000000008007343 */ /* 0x002fea0003c00000 */
.L_x_4:
[----:B------:R-:W-:Y:S02]  /*0430*/  R2UR UR4, R28 ;  /* 0x000000001c0472ca */ /* 0x000fe400000e0000 */
[----:B------:R-:W-:-:S13]  /*0440*/  R2UR UR5, R29 ;  /* 0x000000001d0572ca */ /* 0x000fda00000e0000 */
[----:B------:R-:W2:Y:S01]  /*0450*/  LDG.E R0, desc[UR4][R30.64+-0x18] ;  /* 0xffffe8041e007981 */ /* 0x000ea2000c1e1900 */
[----:B------:R0:W1:Y:S01]  /*0460*/  LDC.64 R8, c[0x4][R17] ;  /* 0x0100000011087b82 */ /* 0x0000620000000a00 */
[----:B------:R-:W3:Y:S01]  /*0470*/  LDCU.64 UR4, c[0x4][0x10] ;  /* 0x01000200ff0477ac */ /* 0x000ee20008000a00 */
[----:B------:R-:W-:Y:S02]  /*0480*/  IMAD.MOV.U32 R6, RZ, RZ, R18 ;  /* 0x000000ffff067224 */ /* 0x000fe400078e0012 */
[----:B------:R-:W-:Y:S02]  /*0490*/  IMAD.MOV.U32 R7, RZ, RZ, R2 ;  /* 0x000000ffff077224 */ /* 0x000fe400078e0002 */
[----:B---3--:R-:W-:Y:S02]  /*04a0*/  IMAD.U32 R4, RZ, RZ, UR4 ;  /* 0x00000004ff047e24 */ /* 0x008fe4000f8e00ff */
[----:B------:R-:W-:Y:S01]  /*04b0*/  IMAD.U32 R5, RZ, RZ, UR5 ;  /* 0x00000005ff057e24 */ /* 0x000fe2000f8e00ff */
[----:B--2---:R-:W2:Y:S02]  /*04c0*/  F2F.F64.F32 R10, R0 ;  /* 0x00000000000a7310 */ /* 0x004ea40000201800 */
[----:B-12---:R0:W-:Y:S04]  /*04d0*/  STL.64 [R1], R10 ;  /* 0x0000000a01007387 */ /* 0x0061e80000100a00 */
[----:B------:R-:W-:-:S07]  /*04e0*/  LEPC R20, `(.L_x_5) ;  /* 0x000000001014794e */ /* 0x000fce0000000000 */
[----:B0-----:R-:W-:Y:S05]  /*04f0*/  CALL.ABS.NOINC R8 ;  /* 0x0000000008007343 */ /* 0x001fea0003c00000 */
.L_x_5:
        /* <DEDUP_REMOVED lines=13> */
.L_x_6:
        /* <DEDUP_REMOVED lines=13> */
.L_x_7:
[----:B------:R-:W-:Y:S02]  /*06a0*/  R2UR UR4, R28 ;  /* 0x000000001c0472ca */ /* 0x000fe400000e0000 */
[----:B------:R-:W-:-:S13]  /*06b0*/  R2UR UR5, R29 ;  /* 0x000000001d0572ca */ /* 0x000fda00000e0000 */
[----:B------:R-:W2:Y:S01]  /*06c0*/  LDG.E R0, desc[UR4][R30.64+-0xc] ;  /* 0xfffff4041e007981 */ /* 0x000ea2000c1e1900 */
[----:B------:R0:W1:Y:S01]  /*06d0*/  LDC.64 R8, c[0x4][R17] ;  /* 0x0100000011087b82 */ /* 0x0000620000000a00 */
[----:B------:R-:W3:Y:S01]  /*06e0*/  LDCU.64 UR4, c[0x4][0x10] ;  /* 0x01000200ff0477ac */ /* 0x000ee20008000a00 */
[----:B------:R-:W-:Y:S01]  /*06f0*/  MOV R6, R18 ;  /* 0x0000001200067202 */ /* 0x000fe20000000f00 */
[----:B------:R-:W-:Y:S02]  /*0700*/  IMAD.MOV.U32 R7, RZ, RZ, R2 ;  /* 0x000000ffff077224 */ /* 0x000fe400078e0002 */
[----:B---3--:R-:W-:Y:S02]  /*0710*/  IMAD.U32 R4, RZ, RZ, UR4 ;  /* 0x00000004ff047e24 */ /* 0x008fe4000f8e00ff */
[----:B------:R-:W-:Y:S01]  /*0720*/  IMAD.U32 R5, RZ, RZ, UR5 ;  /* 0x00000005ff057e24 */ /* 0x000fe2000f8e00ff */
[----:B--2---:R-:W2:Y:S02]  /*0730*/  F2F.F64.F32 R10, R0 ;  /* 0x00000000000a7310 */ /* 0x004ea40000201800 */
[----:B-12---:R0:W-:Y:S04]  /*0740*/  STL.64 [R1], R10 ;  /* 0x0000000a01007387 */ /* 0x0061e80000100a00 */
[----:B------:R-:W-:-:S07]  /*0750*/  LEPC R20, `(.L_x_8) ;  /* 0x000000001014794e */ /* 0x000fce0000000000 */
[----:B0-----:R-:W-:Y:S05]  /*0760*/  CALL.ABS.NOINC R8 ;  /* 0x0000000008007343 */ /* 0x001fea0003c00000 */
.L_x_8:
        /* <DEDUP_REMOVED lines=13> */
.L_x_9:
        /* <DEDUP_REMOVED lines=13> */
.L_x_10:
        /* <DEDUP_REMOVED lines=13> */
.L_x_11:
[----:B------:R-:W-:Y:S02]  /*09e0*/  R2UR UR4, R28 ;  /* 0x000000001c0472ca */ /* 0x000fe400000e0000 */
[----:B------:R-:W-:-:S13]  /*09f0*/  R2UR UR5, R29 ;  /* 0x000000001d0572ca */ /* 0x000fda00000e0000 */
[----:B------:R-:W2:Y:S01]  /*0a00*/  LDG.E R0, desc[UR4][R30.64+0x4] ;  /* 0x000004041e007981 */ /* 0x000ea2000c1e1900 */
[----:B------:R0:W1:Y:S01]  /*0a10*/  LDC.64 R8, c[0x4][R17] ;  /* 0x0100000011087b82 */ /* 0x0000620000000a00 */
[----:B------:R-:W3:Y:S01]  /*0a20*/  LDCU.64 UR4, c[0x4][0x10] ;  /* 0x01000200ff0477ac */ /* 0x000ee20008000a00 */
[----:B------:R-:W-:Y:S02]  /*0a30*/  IMAD.MOV.U32 R6, RZ, RZ, R18 ;  /* 0x000000ffff067224 */ /* 0x000fe400078e0012 */
[----:B------:R-:W-:Y:S02]  /*0a40*/  IMAD.MOV.U32 R7, RZ, RZ, R2 ;  /* 0x000000ffff077224 */ /* 0x000fe400078e0002 */
[----:B---3--:R-:W-:Y:S01]  /*0a50*/  IMAD.U32 R4, RZ, RZ, UR4 ;  /* 0x00000004ff047e24 */ /* 0x008fe2000f8e00ff */
[----:B------:R-:W-:Y:S01]  /*0a60*/  MOV R5, UR5 ;  /* 0x0000000500057c02 */ /* 0x000fe20008000f00 */
[----:B--2---:R-:W2:Y:S02]  /*0a70*/  F2F.F64.F32 R10, R0 ;  /* 0x00000000000a7310 */ /* 0x004ea40000201800 */
[----:B-12---:R0:W-:Y:S04]  /*0a80*/  STL.64 [R1], R10 ;  /* 0x0000000a01007387 */ /* 0x0061e80000100a00 */
[----:B------:R-:W-:-:S07]  /*0a90*/  LEPC R20, `(.L_x_12) ;  /* 0x000000001014794e */ /* 0x000fce0000000000 */
[----:B0-----:R-:W-:Y:S05]  /*0aa0*/  CALL.ABS.NOINC R8 ;  /* 0x0000000008007343 */ /* 0x001fea0003c00000 */
.L_x_12:
        /* <DEDUP_REMOVED lines=13> */
.L_x_13:
        /* <DEDUP_REMOVED lines=13> */
.L_x_14:
        /* <DEDUP_REMOVED lines=13> */
.L_x_15:
[----:B------:R-:W-:Y:S02]  /*0d20*/  R2UR UR4, R28 ;  /* 0x000000001c0472ca */ /* 0x000fe400000e0000 */
[----:B------:R-:W-:-:S13]  /*0d30*/  R2UR UR5, R29 ;  /* 0x000000001d0572ca */ /* 0x000fda00000e0000 */
[----:B------:R-:W2:Y:S01]  /*0d40*/  LDG.E R0, desc[UR4][R30.64+0x14] ;  /* 0x000014041e007981 */ /* 0x000ea2000c1e1900 */
[----:B------:R0:W1:Y:S01]  /*0d50*/  LDC.64 R8, c[0x4][R17] ;  /* 0x0100000011087b82 */ /* 0x0000620000000a00 */
[----:B------:R-:W3:Y:S01]  /*0d60*/  LDCU.64 UR4, c[0x4][0x10] ;  /* 0x01000200ff0477ac */ /* 0x000ee20008000a00 */
[----:B------:R-:W-:Y:S02]  /*0d70*/  IMAD.MOV.U32 R6, RZ, RZ, R18 ;  /* 0x000000ffff067224 */ /* 0x000fe400078e0012 */
[----:B------:R-:W-:Y:S01]  /*0d80*/  IMAD.MOV.U32 R7, RZ, RZ, R2 ;  /* 0x000000ffff077224 */ /* 0x000fe200078e0002 */
[----:B---3--:R-:W-:Y:S01]  /*0d90*/  MOV R4, UR4 ;  /* 0x0000000400047c02 */ /* 0x008fe20008000f00 */
[----:B------:R-:W-:Y:S01]  /*0da0*/  IMAD.U32 R5, RZ, RZ, UR5 ;  /* 0x00000005ff057e24 */ /* 0x000fe2000f8e00ff */
[----:B--2---:R-:W2:Y:S02]  /*0db0*/  F2F.F64.F32 R10, R0 ;  /* 0x00000000000a7310 */ /* 0x004ea40000201800 */
[----:B-12---:R0:W-:Y:S04]  /*0dc0*/  STL.64 [R1], R10 ;  /* 0x0000000a01007387 */ /* 0x0061e80000100a00 */
[----:B------:R-:W-:-:S07]  /*0dd0*/  LEPC R20, `(.L_x_16) ;  /* 0x000000001014794e */ /* 0x000fce0000000000 */
[----:B0-----:R-:W-:Y:S05]  /*0de0*/  CALL.ABS.NOINC R8 ;  /* 0x0000000008007343 */ /* 0x001fea0003c00000 */
.L_x_16:
        /* <DEDUP_REMOVED lines=13> */
.L_x_17:
        /* <DEDUP_REMOVED lines=13> */
.L_x_18:
[----:B------:R-:W-:Y:S02]  /*0f90*/  ISETP.NE.AND P6, PT, R22, RZ, PT ;  /* 0x000000ff1600720c */ /* 0x000fe40003fc5270 */
[----:B------:R-:W-:-:S05]  /*0fa0*/  IADD3 R30, P0, PT, R30, 0x40, RZ ;  /* 0x000000401e1e7810 */ /* 0x000fca0007f1e0ff */
[----:B------:R-:W-:-:S06]  /*0fb0*/  IMAD.X R31, RZ, RZ, R31, P0 ;  /* 0x000000ffff1f7224 */ /* 0x000fcc00000e061f */
[----:B------:R-:W-:Y:S05]  /*0fc0*/  @P6 BRA `(.L_x_19) ;  /* 0xfffffff000946947 */ /* 0x000fea000383ffff */
[----:B------:R-:W-:Y:S05]  /*0fd0*/  BSYNC.RECONVERGENT B6 ;  /* 0x0000000000067941 */ /* 0x000fea0003800200 */
.L_x_2:
[----:B------:R-:W1:Y:S02]  /*0fe0*/  LDC R25, c[0x0][0x388] ;  /* 0x0000e200ff197b82 */ /* 0x000e640000000800 */
[----:B-1----:R-:W-:-:S04]  /*0ff0*/  LOP3.LUT R0, R25, 0xf, RZ, 0xc0, !PT ;  /* 0x0000000f19007812 */ /* 0x002fc800078ec0ff */
[----:B------:R-:W-:-:S13]  /*1000*/  ISETP.NE.AND P0, PT, R0, RZ, PT ;  /* 0x000000ff0000720c */ /* 0x000fda0003f05270 */
[----:B------:R-:W-:Y:S05]  /*1010*/  @!P0 BRA `(.L_x_20) ;  /* 0x0000000c00e88947 */ /* 0x000fea0003800000 */
[----:B------:R-:W1:Y:S01]  /*1020*/  LDCU UR4, c[0x0][0x2f8] ;  /* 0x00005f00ff0477ac */ /* 0x000e620008000800 */
[----:B------:R-:W-:-:S05]  /*1030*/  VIADD R0, R0, 0xffffffff ;  /* 0xffffffff00007836 */ /* 0x000fca0000000000 */
[----:B------:R-:W-:Y:S01]  /*1040*/  ISETP.GE.U32.AND P0, PT, R0, 0x7, PT ;  /* 0x000000070000780c */ /* 0x000fe20003f06070 */
[----:B-1----:R-:W-:-:S12]  /*1050*/  VIADD R22, R18, -UR4 ;  /* 0x8000000412167c36 */ /* 0x002fd80008000000 */
[----:B------:R-:W-:Y:S05]  /*1060*/  @!P0 BRA `(.L_x_21) ;  /* 0x0000000400cc8947 */ /* 0x000fea0003800000 */
[----:B------:R-:W1:Y:S01]  /*1070*/  LDC.64 R10, c[0x0][0x380] ;  /* 0x0000e000ff0a7b82 */ /* 0x000e620000000a00 */
[----:B0-----:R-:W-:Y:S02]  /*1080*/  R2UR UR4, R28 ;  /* 0x000000001c0472ca */ /* 0x001fe400000e0000 */
[----:B------:R-:W-:Y:S02]  /*1090*/  R2UR UR5, R29 ;  /* 0x000000001d0572ca */ /* 0x000fe400000e0000 */
[----:B------:R-:W-:-:S05]  /*10a0*/  IADD3 R3, PT, PT, R26, R19, RZ ;  /* 0x000000131a037210 */ /* 0x000fca0007ffe0ff */
[----:B-1----:R-:W-:-:S06]  /*10b0*/  IMAD.WIDE.U32 R10, R3, 0x4, R10 ;  /* 0x00000004030a7825 */ /* 0x002fcc00078e000a */
[----:B------:R-:W2:Y:S01]  /*10c0*/  LDG.E R10, desc[UR4][R10.64] ;  /* 0x000000040a0a7981 */ /* 0x000ea2000c1e1900 */
[----:B------:R-:W-:Y:S01]  /*10d0*/  MOV R8, 0x0 ;  /* 0x0000000000087802 */ /* 0x000fe20000000f00 */
[----:B------:R-:W0:Y:S01]  /*10e0*/  LDCU.64 UR4, c[0x4][0x10] ;  /* 0x01000200ff0477ac */ /* 0x000e220008000a00 */
[----:B------:R-:W-:Y:S02]  /*10f0*/  IMAD.MOV.U32 R6, RZ, RZ, R18 ;  /* 0x000000ffff067224 */ /* 0x000fe400078e0012 */
[----:B------:R-:W-:Y:S02]  /*1100*/  IMAD.MOV.U32 R7, RZ, RZ, R2 ;  /* 0x000000ffff077224 */ /* 0x000fe400078e0002 */
[----:B------:R-:W1:Y:S01]  /*1110*/  LDC.64 R8, c[0x4][R8] ;  /* 0x0100000008087b82 */ /* 0x000e620000000a00 */
[----:B0-----:R-:W-:Y:S02]  /*1120*/  IMAD.U32 R4, RZ, RZ, UR4 ;  /* 0x00000004ff047e24 */ /* 0x001fe4000f8e00ff */
[----:B------:R-:W-:Y:S01]  /*1130*/  IMAD.U32 R5, RZ, RZ, UR5 ;  /* 0x00000005ff057e24 */ /* 0x000fe2000f8e00ff */
[----:B--2---:R-:W0:Y:S02]  /*1140*/  F2F.F64.F32 R12, R10 ;  /* 0x0000000a000c7310 */ /* 0x004e240000201800 */
[----:B01----:R0:W-:Y:S04]  /*1150*/  STL.64 [R22], R12 ;  /* 0x0000000c16007387 */ /* 0x0031e80000100a00 */
[----:B------:R-:W-:-:S07]  /*1160*/  LEPC R20, `(.L_x_22) ;  /* 0x000000001014794e */ /* 0x000fce0000000000 */
[----:B0-----:R-:W-:Y:S05]  /*1170*/  CALL.ABS.NOINC R8 ;  /* 0x0000000008007343 */ /* 0x001fea0003c00000 */
.L_x_22:
[----:B------:R-:W0:Y:S01]  /*1180*/  LDCU.64 UR4, c[0x0][0x380] ;  /* 0x00007000ff0477ac */ /* 0x000e220008000a00 */
[----:B------:R-:W-:Y:S02]  /*1190*/  IADD3 R0, P0, PT, R26, R19, RZ ;  /* 0x000000131a007210 */ /* 0x000fe40007f1e0ff */
[----:B------:R-:W-:Y:S02]  /*11a0*/  R2UR UR6, R28 ;  /* 0x000000001c0672ca */ /* 0x000fe400000e0000 */
[----:B------:R-:W-:Y:S01]  /*11b0*/  R2UR UR7, R29 ;  /* 0x000000001d0772ca */ /* 0x000fe200000e0000 */
[----:B------:R-:W-:Y:S01]  /*11c0*/  IMAD.X R3, RZ, RZ, RZ, P0 ;  /* 0x000000ffff037224 */ /* 0x000fe200000e06ff */
[----:B0-----:R-:W-:-:S04]  /*11d0*/  LEA R30, P0, R0, UR4, 0x2 ;  /* 0x00000004001e7c11 */ /* 0x001fc8000f8010ff */
[----:B------:R-:W-:Y:S01]  /*11e0*/  LEA.HI.X R31, R0, UR5, R3, 0x2, P0 ;  /* 0x00000005001f7c11 */ /* 0x000fe200080f1403 */
[----:B------:R-:W0:Y:S06]  /*11f0*/  LDCU.64 UR4, c[0x4][0x10] ;  /* 0x01000200ff0477ac */ /* 0x000e2c0008000a00 */
[----:B------:R-:W2:Y:S01]  /*1200*/  LDG.E R0, desc[UR6][R30.64+0x4] ;  /* 0x000004061e007981 */ /* 0x000ea2000c1e1900 */
[----:B------:R-:W-:Y:S01]  /*1210*/  MOV R16, 0x0 ;  /* 0x0000000000107802 */ /* 0x000fe20000000f00 */
[----:B------:R-:W-:Y:S02]  /*1220*/  IMAD.MOV.U32 R6, RZ, RZ, R18 ;  /* 0x000000ffff067224 */ /* 0x000fe400078e0012 */
[----:B------:R-:W-:Y:S01]  /*1230*/  IMAD.MOV.U32 R7, RZ, RZ, R2 ;  /* 0x000000ffff077224 */ /* 0x000fe200078e0002 */
[----:B------:R1:W3:Y:S01]  /*1240*/  LDC.64 R8, c[0x4][R16] ;  /* 0x0100000010087b82 */ /* 0x0002e20000000a00 */
[----:B0-----:R-:W-:-:S02]  /*1250*/  IMAD.U32 R4, RZ, RZ, UR4 ;  /* 0x00000004ff047e24 */ /* 0x001fc4000f8e00ff */
[----:B------:R-:W-:Y:S01]  /*1260*/  IMAD.U32 R5, RZ, RZ, UR5 ;  /* 0x00000005ff057e24 */ /* 0x000fe2000f8e00ff */
[----:B--2---:R-:W0:Y:S02]  /*1270*/  F2F.F64.F32 R10, R0 ;  /* 0x00000000000a7310 */ /* 0x004e240000201800 */
[----:B0--3--:R1:W-:Y:S04]  /*1280*/  STL.64 [R22], R10 ;  /* 0x0000000a16007387 */ /* 0x0093e80000100a00 */
[----:B------:R-:W-:-:S07]  /*1290*/  LEPC R20, `(.L_x_23) ;  /* 0x000000001014794e */ /* 0x000fce0000000000 */
[----:B-1----:R-:W-:Y:S05]  /*12a0*/  CALL.ABS.NOINC R8 ;  /* 0x0000000008007343 */ /* 0x002fea0003c00000 */
.L_x_23:
        /* <DEDUP_REMOVED lines=13> */
.L_x_24:
        /* <DEDUP_REMOVED lines=13> */
.L_x_25:
        /* <DEDUP_REMOVED lines=13> */
.L_x_26:
        /* <DEDUP_REMOVED lines=13> */
.L_x_27:
        /* <DEDUP_REMOVED lines=13> */
.L_x_28:
[----:B------:R-:W-:Y:S02]  /*16c0*/  R2UR UR4, R28 ;  /* 0x000000001c0472ca */ /* 0x000fe400000e0000 */
[----:B------:R-:W-:-:S13]  /*16d0*/  R2UR UR5, R29 ;  /* 0x000000001d0572ca */ /* 0x000fda00000e0000 */
[----:B------:R-:W2:Y:S01]  /*16e0*/  LDG.E R30, desc[UR4][R30.64+0x1c] ;  /* 0x00001c041e1e7981 */ /* 0x000ea2000c1e1900 */
[----:B------:R-:W0:Y:S01]  /*16f0*/  LDC.64 R16, c[0x4][R16] ;  /* 0x0100000010107b82 */ /* 0x000e220000000a00 */
[----:B------:R-:W1:Y:S01]  /*1700*/  LDCU.64 UR4, c[0x4][0x10] ;  /* 0x01000200ff0477ac */ /* 0x000e620008000a00 */
[----:B------:R-:W-:Y:S02]  /*1710*/  IMAD.MOV.U32 R6, RZ, RZ, R18 ;  /* 0x000000ffff067224 */ /* 0x000fe400078e0012 */
[----:B------:R-:W-:Y:S01]  /*1720*/  IMAD.MOV.U32 R7, RZ, RZ, R2 ;  /* 0x000000ffff077224 */ /* 0x000fe200078e0002 */
[----:B-1----:R-:W-:Y:S01]  /*1730*/  MOV R4, UR4 ;  /* 0x0000000400047c02 */ /* 0x002fe20008000f00 */
[----:B------:R-:W-:Y:S01]  /*1740*/  IMAD.U32 R5, RZ, RZ, UR5 ;  /* 0x00000005ff057e24 */ /* 0x000fe2000f8e00ff */
[----:B--2---:R-:W1:Y:S02]  /*1750*/  F2F.F64.F32 R8, R30 ;  /* 0x0000001e00087310 */ /* 0x004e640000201800 */
[----:B01----:R1:W-:Y:S04]  /*1760*/  STL.64 [R22], R8 ;  /* 0x0000000816007387 */ /* 0x0033e80000100a00 */
[----:B------:R-:W-:-:S07]  /*1770*/  LEPC R20, `(.L_x_29) ;  /* 0x000000001014794e */ /* 0x000fce0000000000 */
[----:B-1----:R-:W-:Y:S05]  /*1780*/  CALL.ABS.NOINC R16 ;  /* 0x0000000010007343 */ /* 0x002fea0003c00000 */
.L_x_29:
[----:B------:R-:W-:-:S07]  /*1790*/  VIADD R19, R19, 0x8 ;  /* 0x0000000813137836 */ /* 0x000fce0000000000 */
.L_x_21:
[----:B------:R-:W-:-:S04]  /*17a0*/  LOP3.LUT R0, R25, 0x7, RZ, 0xc0, !PT ;  /* 0x0000000719007812 */ /* 0x000fc800078ec0ff */
[----:B------:R-:W-:-:S13]  /*17b0*/  ISETP.NE.AND P0, PT, R0, RZ, PT ;  /* 0x000000ff0000720c */ /* 0x000fda0003f05270 */
[----:B------:R-:W-:Y:S05]  /*17c0*/  @!P0 BRA `(.L_x_20) ;  /* 0x0000000400fc8947 */ /* 0x000fea0003800000 */
[----:B------:R-:W-:-:S05]  /*17d0*/  VIADD R0, R0, 0xffffffff ;  /* 0xffffffff00007836 */ /* 0x000fca0000000000 */
[----:B------:R-:W-:-:S13]  /*17e0*/  ISETP.GE.U32.AND P0, PT, R0, 0x3, PT ;  /* 0x000000030000780c */ /* 0x000fda0003f06070 */
[----:B------:R-:W-:Y:S05]  /*17f0*/  @!P0 BRA `(.L_x_30) ;  /* 0x0000000000fc8947 */ /* 0x000fea0003800000 */
[----:B------:R-:W1:Y:S01]  /*1800*/  LDC.64 R12, c[0x0][0x380] ;  /* 0x0000e000ff0c7b82 */ /* 0x000e620000000a00 */
[----:B0-----:R-:W-:Y:S01]  /*1810*/  R2UR UR4, R28 ;  /* 0x000000001c0472ca */ /* 0x001fe200000e0000 */
[----:B------:R-:W-:Y:S01]  /*1820*/  IMAD.IADD R3, R26, 0x1, R19 ;  /* 0x000000011a037824 */ /* 0x000fe200078e0213 */
[----:B------:R-:W-:-:S03]  /*1830*/  R2UR UR5, R29 ;  /* 0x000000001d0572ca */ /* 0x000fc600000e0000 */
[----:B-1----:R-:W-:-:S10]  /*1840*/  IMAD.WIDE.U32 R12, R3, 0x4, R12 ;  /* 0x00000004030c7825 */ /* 0x002fd400078e000c */
        /* <DEDUP_REMOVED lines=12> */
.L_x_31:
        /* <DEDUP_REMOVED lines=10> */
[----:B------:R-:W-:Y:S01]  /*19b0*/  IMAD.MOV.U32 R6, RZ, RZ, R18 ;  /* 0x000000ffff067224 */ /* 0x000fe200078e0012 */
[----:B------:R-:W-:-:S02]  /*19c0*/  MOV R7, R2 ;  /* 0x0000000200077202 */ /* 0x000fc40000000f00 */
[----:B------:R1:W3:Y:S01]  /*19d0*/  LDC.64 R8, c[0x4][R23] ;  /* 0x0100000017087b82 */ /* 0x0002e20000000a00 */
[----:B0-----:R-:W-:Y:S02]  /*19e0*/  IMAD.U32 R4, RZ, RZ, UR4 ;  /* 0x00000004ff047e24 */ /* 0x001fe4000f8e00ff */
[----:B------:R-:W-:Y:S01]  /*19f0*/  IMAD.U32 R5, RZ, RZ, UR5 ;  /* 0x00000005ff057e24 */ /* 0x000fe2000f8e00ff */
[----:B--2---:R-:W0:Y:S02]  /*1a00*/  F2F.F64.F32 R10, R0 ;  /* 0x00000000000a7310 */ /* 0x004e240000201800 */
[----:B0--3--:R1:W-:Y:S04]  /*1a10*/  STL.64 [R22], R10 ;  /* 0x0000000a16007387 */ /* 0x0093e80000100a00 */
[----:B------:R-:W-:-:S07]  /*1a20*/  LEPC R20, `(.L_x_32) ;  /* 0x000000001014794e */ /* 0x000fce0000000000 */
[----:B-1----:R-:W-:Y:S05]  /*1a30*/  CALL.ABS.NOINC R8 ;  /* 0x0000000008007343 */ /* 0x002fea0003c00000 */
.L_x_32:
        /* <DEDUP_REMOVED lines=13> */
.L_x_33:
        /* <DEDUP_REMOVED lines=13> */
.L_x_34:
[----:B------:R-:W-:-:S07]  /*1be0*/  VIADD R19, R19, 0x4 ;  /* 0x0000000413137836 */ /* 0x000fce0000000000 */
.L_x_30:
[----:B------:R-:W-:-:S04]  /*1bf0*/  LOP3.LUT R16, R25, 0x3, RZ, 0xc0, !PT ;  /* 0x0000000319107812 */ /* 0x000fc800078ec0ff */
[----:B------:R-:W-:-:S13]  /*1c00*/  ISETP.NE.AND P0, PT, R16, RZ, PT ;  /* 0x000000ff1000720c */ /* 0x000fda0003f05270 */
        /* <DEDUP_REMOVED lines=9> */
[----:B------:R-:W-:Y:S01]  /*1ca0*/  ISETP.NE.AND P0, PT, R16, 0x1, PT ;  /* 0x000000011000780c */ /* 0x000fe20003f05270 */
[----:B------:R-:W-:Y:S02]  /*1cb0*/  IMAD.MOV.U32 R6, RZ, RZ, R18 ;  /* 0x000000ffff067224 */ /* 0x000fe400078e0012 */
[----:B------:R-:W-:Y:S01]  /*1cc0*/  IMAD.MOV.U32 R7, RZ, RZ, R2 ;  /* 0x000000ffff077224 */ /* 0x000fe200078e0002 */
[----:B------:R-:W1:Y:S01]  /*1cd0*/  LDC.64 R8, c[0x4][R8] ;  /* 0x0100000008087b82 */ /* 0x000e620000000a00 */
[----:B------:R-:W-:Y:S01]  /*1ce0*/  P2R R0, PR, RZ, 0x1 ;  /* 0x00000001ff007803 */ /* 0x000fe20000000000 */
[----:B0-----:R-:W-:Y:S02]  /*1cf0*/  IMAD.U32 R4, RZ, RZ, UR4 ;  /* 0x00000004ff047e24 */ /* 0x001fe4000f8e00ff */
[----:B------:R-:W-:Y:S01]  /*1d00*/  IMAD.U32 R5, RZ, RZ, UR5 ;  /* 0x00000005ff057e24 */ /* 0x000fe2000f8e00ff */
[----:B--2---:R-:W0:Y:S02]  /*1d10*/  F2F.F64.F32 R12, R10 ;  /* 0x0000000a000c7310 */ /* 0x004e240000201800 */
[----:B01----:R0:W-:Y:S04]  /*1d20*/  STL.64 [R22], R12 ;  /* 0x0000000c16007387 */ /* 0x0031e80000100a00 */
[----:B------:R-:W-:-:S07]  /*1d30*/  LEPC R20, `(.L_x_35) ;  /* 0x000000001014794e */ /* 0x000fce0000000000 */
[----:B0-----:R-:W-:Y:S05]  /*1d40*/  CALL.ABS.NOINC R8 ;  /* 0x0000000008007343 */ /* 0x001fea0003c00000 */
.L_x_35:
[----:B------:R-:W-:-:S13]  /*1d50*/  ISETP.NE.AND P6, PT, R16, 0x1, PT ;  /* 0x000000011000780c */ /* 0x000fda0003fc5270 */
[----:B------:R-:W-:Y:S05]  /*1d60*/  @!P6 BRA `(.L_x_20) ;  /* 0x000000000094e947 */ /* 0x000fea0003800000 */
[----:B------:R-:W0:Y:S01]  /*1d70*/  LDCU.64 UR4, c[0x0][0x380] ;  /* 0x00007000ff0477ac */ /* 0x000e220008000a00 */
[----:B------:R-:W-:Y:S02]  /*1d80*/  IADD3 R19, P0, PT, R26, R19, RZ ;  /* 0x000000131a137210 */ /* 0x000fe40007f1e0ff */
[----:B------:R-:W-:Y:S02]  /*1d90*/  R2UR UR6, R28 ;  /* 0x000000001c0672ca */ /* 0x000fe400000e0000 */
[----:B------:R-:W-:Y:S02]  /*1da0*/  R2UR UR7, R29 ;  /* 0x000000001d0772ca */ /* 0x000fe400000e0000 */
[----:B------:R-:W-:Y:S02]  /*1db0*/  IADD3.X R0, PT, PT, RZ, RZ, RZ, P0, !PT ;  /* 0x000000ffff007210 */ /* 0x000fe400007fe4ff */
[----:B0-----:R-:W-:-:S04]  /*1dc0*/  LEA R16, P0, R19, UR4, 0x2 ;  /* 0x0000000413107c11 */ /* 0x001fc8000f8010ff */
[----:B------:R-:W-:Y:S01]  /*1dd0*/  LEA.HI.X R17, R19, UR5, R0, 0x2, P0 ;  /* 0x0000000513117c11 */ /* 0x000fe200080f1400 */
[----:B------:R-:W0:Y:S04]  /*1de0*/  LDCU.64 UR4, c[0x4][0x10] ;  /* 0x01000200ff0477ac */ /* 0x000e280008000a00 */
[----:B------:R-:W2:Y:S01]  /*1df0*/  LDG.E R0, desc[UR6][R16.64+0x4] ;  /* 0x0000040610007981 */ /* 0x000ea2000c1e1900 */
[----:B------:R-:W-:Y:S01]  /*1e00*/  MOV R19, 0x0 ;  /* 0x0000000000137802 */ /* 0x000fe20000000f00 */
[----:B------:R-:W-:Y:S01]  /*1e10*/  IMAD.MOV.U32 R6, RZ, RZ, R18 ;  /* 0x000000ffff067224 */ /* 0x000fe200078e0012 */
[----:B------:R-:W-:Y:S01]  /*1e20*/  LOP3.LUT R25, R25, 0x3, RZ, 0xc0, !PT ;  /* 0x0000000319197812 */ /* 0x000fe200078ec0ff */
[----:B------:R-:W-:Y:S01]  /*1e30*/  IMAD.MOV.U32 R7, RZ, RZ, R2 ;  /* 0x000000ffff077224 */ /* 0x000fe200078e0002 */
[----:B------:R1:W3:Y:S02]  /*1e40*/  LDC.64 R8, c[0x4][R19] ;  /* 0x0100000013087b82 */ /* 0x0002e40000000a00 */
[----:B------:R-:W-:Y:S01]  /*1e50*/  ISETP.NE.AND P0, PT, R25, 0x2, PT ;  /* 0x000000021900780c */ /* 0x000fe20003f05270 */
[----:B0-----:R-:W-:-:S02]  /*1e60*/  IMAD.U32 R4, RZ, RZ, UR4 ;  /* 0x00000004ff047e24 */ /* 0x001fc4000f8e00ff */
[----:B------:R-:W-:Y:S01]  /*1e70*/  IMAD.U32 R5, RZ, RZ, UR5 ;  /* 0x00000005ff057e24 */ /* 0x000fe2000f8e00ff */
[----:B--2---:R0:W2:Y:S02]  /*1e80*/  F2F.F64.F32 R10, R0 ;  /* 0x00000000000a7310 */ /* 0x0040a40000201800 */
[----:B0-----:R-:W-:Y:S01]  /*1e90*/  P2R R0, PR, RZ, 0x1 ;  /* 0x00000001ff007803 */ /* 0x001fe20000000000 */
[----:B--23--:R1:W-:Y:S06]  /*1ea0*/  STL.64 [R22], R10 ;  /* 0x0000000a16007387 */ /* 0x00c3ec0000100a00 */
[----:B------:R-:W-:-:S07]  /*1eb0*/  LEPC R20, `(.L_x_36) ;  /* 0x000000001014794e */ /* 0x000fce0000000000 */
[----:B-1----:R-:W-:Y:S05]  /*1ec0*/  CALL.ABS.NOINC R8 ;  /* 0x0000000008007343 */ /* 0x002fea0003c00000 */
.L_x_36:
[----:B------:R-:W-:-:S13]  /*1ed0*/  ISETP.NE.AND P6, PT, R25, 0x2, PT ;  /* 0x000000021900780c */ /* 0x000fda0003fc5270 */
[----:B------:R-:W-:Y:S05]  /*1ee0*/  @!P6 BRA `(.L_x_20) ;  /* 0x000000000034e947 */ /* 0x000fea0003800000 */
        /* <DEDUP_REMOVED lines=13> */
.L_x_20:
[----:B------:R-:W-:Y:S01]  /*1fc0*/  MOV R0, 0x0 ;  /* 0x0000000000007802 */ /* 0x000fe20000000f00 */
[----:B------:R-:W1:Y:S01]  /*1fd0*/  LDCU.64 UR4, c[0x4][0x8] ;  /* 0x01000100ff0477ac */ /* 0x000e620008000a00 */
[----:B------:R-:W-:Y:S02]  /*1fe0*/  CS2R R6, SRZ ;  /* 0x0000000000067805 */ /* 0x000fe4000001ff00 */
[----:B------:R2:W3:Y:S01]  /*1ff0*/  LDC.64 R8, c[0x4][R0] ;  /* 0x0100000000087b82 */ /* 0x0004e20000000a00 */
[----:B-1----:R-:W-:Y:S02]  /*2000*/  IMAD.U32 R4, RZ, RZ, UR4 ;  /* 0x00000004ff047e24 */ /* 0x002fe4000f8e00ff */
[----:B--2---:R-:W-:-:S07]  /*2010*/  IMAD.U32 R5, RZ, RZ, UR5 ;  /* 0x00000005ff057e24 */ /* 0x004fce000f8e00ff */
[----:B------:R-:W-:-:S07]  /*2020*/  LEPC R20, `(.L_x_37) ;  /* 0x000000001014794e */ /* 0x000fce0000000000 */
[----:B0--3--:R-:W-:Y:S05]  /*2030*/  CALL.ABS.NOINC R8 ;  /* 0x0000000008007343 */ /* 0x009fea0003c00000 */
.L_x_37:
[----:B------:R-:W0:Y:S02]  /*2040*/  LDCU UR4, c[0x0][0x388] ;  /* 0x00007100ff0477ac */ /* 0x000e240008000800 */
[----:B0-----:R-:W-:-:S06]  /*2050*/  UIADD3 UR4, UPT, UPT, UR4, -0x2, URZ ;  /* 0xfffffffe04047890 */ /* 0x001fcc000fffe0ff */
[C---:B------:R-:W-:Y:S01]  /*2060*/  ISETP.NE.AND P0, PT, R24.reuse, UR4, PT ;  /* 0x0000000418007c0c */ /* 0x040fe2000bf05270 */
[----:B------:R-:W-:-:S12]  /*2070*/  VIADD R24, R24, 0x1 ;  /* 0x0000000118187836 */ /* 0x000fd80000000000 */
[----:B------:R-:W-:Y:S05]  /*2080*/  @P0 BRA `(.L_x_38) ;  /* 0xffffffe000300947 */ /* 0x000fea000383ffff */
[----:B------:R-:W-:Y:S05]  /*2090*/  BSYNC.RECONVERGENT B7 ;  /* 0x0000000000077941 */ /* 0x000fea0003800200 */
.L_x_1:
[----:B------:R-:W-:Y:S01]  /*20a0*/  MOV R0, 0x0 ;  /* 0x0000000000007802 */ /* 0x000fe20000000f00 */
[----:B------:R-:W0:Y:S01]  /*20b0*/  LDCU.64 UR4, c[0x4][0x8] ;  /* 0x01000100ff0477ac */ /* 0x000e220008000a00 */
[----:B------:R-:W-:Y:S02]  /*20c0*/  CS2R R6, SRZ ;  /* 0x0000000000067805 */ /* 0x000fe4000001ff00 */
[----:B------:R1:W2:Y:S01]  /*20d0*/  LDC.64 R2, c[0x4][R0] ;  /* 0x0100000000027b82 */ /* 0x0002a20000000a00 */
[----:B0-----:R-:W-:Y:S02]  /*20e0*/  IMAD.U32 R4, RZ, RZ, UR4 ;  /* 0x00000004ff047e24 */ /* 0x001fe4000f8e00ff */
[----:B-1----:R-:W-:-:S07]  /*20f0*/  IMAD.U32 R5, RZ, RZ, UR5 ;  /* 0x00000005ff057e24 */ /* 0x002fce000f8e00ff */
[----:B------:R-:W-:-:S07]  /*2100*/  LEPC R20, `(.L_x_39) ;  /* 0x000000001014794e */ /* 0x000fce0000000000 */
[----:B--2---:R-:W-:Y:S05]  /*2110*/  CALL.ABS.NOINC R2 ;  /* 0x0000000002007343 */ /* 0x004fea0003c00000 */
.L_x_39:
[----:B------:R-:W-:Y:S05]  /*2120*/  EXIT ;  /* 0x000000000000794d */ /* 0x000fea0003800000 */
.L_x_40:
[----:B------:R-:W-:-:S00]  /*2130*/  BRA `(.L_x_40) ;  /* 0xfffffffc00fc7947 */ /* 0x000fc0000383ffff */
[----:B------:R-:W-:-:S00]  /*2140*/  NOP ;  /* 0x0000000000007918 */ /* 0x000fc00000000000 */
        /* <DEDUP_REMOVED lines=11> */
.L_x_60:


//--------------------- .text._Z20MakePivotsColumnZeroPfiiii --------------------------
	.section	.text._Z20MakePivotsColumnZeroPfiiii,"ax",@progbits
	.align	128
        .global         _Z20MakePivotsColumnZeroPfiiii
        .type           _Z20MakePivotsColumnZeroPfiiii,@function
        .size           _Z20MakePivotsColumnZeroPfiiii,(.L_x_61 - _Z20MakePivotsColumnZeroPfiiii)
        .other          _Z20MakePivotsColumnZeroPfiiii,@"STO_CUDA_ENTRY STV_DEFAULT"
_Z20MakePivotsColumnZeroPfiiii:
.text._Z20MakePivotsColumnZeroPfiiii:
[----:B------:R-:W-:Y:S08]  /*0000*/  LDC R1, c[0x0][0x37c] ;  /* 0x0000df00ff017b82 */ /* 0x000ff00000000800 */
[----:B------:R-:W0:Y:S02]  /*0010*/  LDC.64 R2, c[0x0][0x390] ;  /* 0x0000e400ff027b82 */ /* 0x000e240000000a00 */
[----:B0-----:R-:W-:-:S13]  /*0020*/  ISETP.NE.AND P0, PT, R3, R2, PT ;  /* 0x000000020300720c */ /* 0x001fda0003f05270 */
[----:B------:R-:W-:Y:S05]  /*0030*/  @!P0 BRA `(.L_x_41) ;  /* 0x0000000000908947 */ /* 0x000fea0003800000 */
[----:B------:R-:W0:Y:S01]  /*0040*/  LDC R11, c[0x0][0x38c] ;  /* 0x0000e300ff0b7b82 */ /* 0x000e220000000800 */
[----:B------:R-:W1:Y:S01]  /*0050*/  S2R R6, SR_TID.X ;  /* 0x0000000000067919 */ /* 0x000e620000002100 */
[----:B------:R-:W2:Y:S01]  /*0060*/  LDCU.64 UR4, c[0x0][0x358] ;  /* 0x00006b00ff0477ac */ /* 0x000ea20008000a00 */
[----:B0-----:R-:W-:-:S04]  /*0070*/  IABS R13, R11 ;  /* 0x0000000b000d7213 */ /* 0x001fc80000000000 */
[----:B------:R-:W0:Y:S01]  /*0080*/  I2F.RP R0, R13 ;  /* 0x0000000d00007306 */ /* 0x000e220000209400 */
[CC--:B-1----:R-:W-:Y:S02]  /*0090*/  IMAD R9, R3.reuse, R11.reuse, R6 ;  /* 0x0000000b03097224 */ /* 0x0c2fe400078e0206 */
[----:B------:R-:W-:-:S03]  /*00a0*/  IMAD R3, R3, R11, R2 ;  /* 0x0000000b03037224 */ /* 0x000fc600078e0202 */
[----:B------:R-:W-:Y:S02]  /*00b0*/  ISETP.GE.AND P2, PT, R9, RZ, PT ;  /* 0x000000ff0900720c */ /* 0x000fe40003f46270 */
[----:B0-----:R-:W0:Y:S02]  /*00c0*/  MUFU.RCP R0, R0 ;  /* 0x0000000000007308 */ /* 0x001e240000001000 */
[----:B0-----:R-:W-:Y:S02]  /*00d0*/  IADD3 R4, PT, PT, R0, 0xffffffe, RZ ;  /* 0x0ffffffe00047810 */ /* 0x001fe40007ffe0ff */
[----:B------:R-:W-:-:S04]  /*00e0*/  IABS R0, R9 ;  /* 0x0000000900007213 */ /* 0x000fc80000000000 */
[----:B------:R0:W1:Y:S02]  /*00f0*/  F2I.FTZ.U32.TRUNC.NTZ R5, R4 ;  /* 0x0000000400057305 */ /* 0x000064000021f000 */
[----:B0-----:R-:W-:Y:S01]  /*0100*/  IMAD.MOV.U32 R4, RZ, RZ, RZ ;  /* 0x000000ffff047224 */ /* 0x001fe200078e00ff */
[----:B-1----:R-:W-:-:S05]  /*0110*/  IADD3 R8, PT, PT, RZ, -R5, RZ ;  /* 0x80000005ff087210 */ /* 0x002fca0007ffe0ff */
[----:B------:R-:W-:-:S04]  /*0120*/  IMAD R7, R8, R13, RZ ;  /* 0x0000000d08077224 */ /* 0x000fc800078e02ff */
[----:B------:R-:W-:Y:S02]  /*0130*/  IMAD.HI.U32 R5, R5, R7, R4 ;  /* 0x0000000705057227 */ /* 0x000fe400078e0004 */
[----:B------:R-:W0:Y:S04]  /*0140*/  LDC.64 R6, c[0x0][0x380] ;  /* 0x0000e000ff067b82 */ /* 0x000e280000000a00 */
[----:B------:R-:W-:-:S05]  /*0150*/  IMAD.HI.U32 R5, R5, R0, RZ ;  /* 0x0000000005057227 */ /* 0x000fca00078e00ff */
[----:B------:R-:W-:-:S05]  /*0160*/  IADD3 R5, PT, PT, -R5, RZ, RZ ;  /* 0x000000ff05057210 */ /* 0x000fca0007ffe1ff */
[----:B------:R-:W-:-:S05]  /*0170*/  IMAD R0, R13, R5, R0 ;  /* 0x000000050d007224 */ /* 0x000fca00078e0200 */
[----:B------:R-:W-:Y:S01]  /*0180*/  ISETP.GT.U32.AND P0, PT, R13, R0, PT ;  /* 0x000000000d00720c */ /* 0x000fe20003f04070 */
[----:B0-----:R-:W-:-:S05]  /*0190*/  IMAD.WIDE R4, R9, 0x4, R6 ;  /* 0x0000000409047825 */ /* 0x001fca00078e0206 */
[----:B--2---:R-:W2:Y:S07]  /*01a0*/  LDG.E R9, desc[UR4][R4.64] ;  /* 0x0000000404097981 */ /* 0x004eae000c1e1900 */
[----:B------:R-:W-:Y:S01]  /*01b0*/  @!P0 IMAD.IADD R0, R0, 0x1, -R13 ;  /* 0x0000000100008824 */ /* 0x000fe200078e0a0d */
[----:B------:R-:W-:-:S04]  /*01c0*/  ISETP.NE.AND P0, PT, R11, RZ, PT ;  /* 0x000000ff0b00720c */ /* 0x000fc80003f05270 */
[----:B------:R-:W-:-:S13]  /*01d0*/  ISETP.GT.U32.AND P1, PT, R13, R0, PT ;  /* 0x000000000d00720c */ /* 0x000fda0003f24070 */
[----:B------:R-:W-:-:S04]  /*01e0*/  @!P1 IADD3 R0, PT, PT, R0, -R13, RZ ;  /* 0x8000000d00009210 */ /* 0x000fc80007ffe0ff */
[----:B------:R-:W-:Y:S02]  /*01f0*/  @!P2 IADD3 R0, PT, PT, -R0, RZ, RZ ;  /* 0x000000ff0000a210 */ /* 0x000fe40007ffe1ff */
[----:B------:R-:W-:-:S05]  /*0200*/  @!P0 LOP3.LUT R0, RZ, R11, RZ, 0x33, !PT ;  /* 0x0000000bff008212 */ /* 0x000fca00078e33ff */
[----:B------:R-:W-:Y:S02]  /*0210*/  IMAD R11, R2, R11, R0 ;  /* 0x0000000b020b7224 */ /* 0x000fe400078e0200 */
[----:B------:R-:W-:-:S04]  /*0220*/  IMAD.WIDE R2, R3, 0x4, R6 ;  /* 0x0000000403027825 */ /* 0x000fc800078e0206 */
[----:B------:R-:W-:Y:S02]  /*0230*/  IMAD.WIDE R6, R11, 0x4, R6 ;  /* 0x000000040b067825 */ /* 0x000fe400078e0206 */
[----:B------:R-:W2:Y:S04]  /*0240*/  LDG.E R2, desc[UR4][R2.64] ;  /* 0x0000000402027981 */ /* 0x000ea8000c1e1900 */
[----:B------:R-:W2:Y:S02]  /*0250*/  LDG.E R6, desc[UR4][R6.64] ;  /* 0x0000000406067981 */ /* 0x000ea4000c1e1900 */
[----:B--2---:R-:W-:-:S05]  /*0260*/  FFMA R9, -R2, R6, R9 ;  /* 0x0000000602097223 */ /* 0x004fca0000000109 */
[----:B------:R0:W-:Y:S02]  /*0270*/  STG.E desc[UR4][R4.64], R9 ;  /* 0x0000000904007986 */ /* 0x0001e4000c101904 */
.L_x_41:
[----:B------:R-:W-:Y:S06]  /*0280*/  BAR.SYNC.DEFER_BLOCKING 0x0 ;  /* 0x0000000000007b1d */ /* 0x000fec0000010000 */
[----:B------:R-:W-:Y:S05]  /*0290*/  EXIT ;  /* 0x000000000000794d */ /* 0x000fea0003800000 */
.L_x_42:
        /* <DEDUP_REMOVED lines=14> */
.L_x_61:


//--------------------- .text._Z13MakePivotsOnePfiiif --------------------------
	.section	.text._Z13MakePivotsOnePfiiif,"ax",@progbits
	.align	128
        .global         _Z13MakePivotsOnePfiiif
        .type           _Z13MakePivotsOnePfiiif,@function
        .size           _Z13MakePivotsOnePfiiif,(.L_x_59 - _Z13MakePivotsOnePfiiif)
        .other          _Z13MakePivotsOnePfiiif,@"STO_CUDA_ENTRY STV_DEFAULT"
_Z13MakePivotsOnePfiiif:
.text._Z13MakePivotsOnePfiiif:
[----:B------:R-:W-:Y:S01]  /*0000*/  LDC R1, c[0x0][0x37c] ;  /* 0x0000df00ff017b82 */ /* 0x000fe20000000800 */
[----:B------:R-:W0:Y:S07]  /*0010*/  S2R R2, SR_TID.X ;  /* 0x0000000000027919 */ /* 0x000e2e0000002100 */
[----:B------:R-:W1:Y:S01]  /*0020*/  LDC.64 R4, c[0x0][0x388] ;  /* 0x0000e200ff047b82 */ /* 0x000e620000000a00 */
[----:B------:R-:W0:Y:S01]  /*0030*/  LDCU UR4, c[0x0][0x390] ;  /* 0x00007200ff0477ac */ /* 0x000e220008000800 */
[----:B------:R-:W-:Y:S01]  /*0040*/  BSSY.RECONVERGENT B0, `(.L_x_43) ;  /* 0x000001c000007945 */ /* 0x000fe20003800200 */
[----:B-1----:R-:W-:-:S02]  /*0050*/  IMAD R0, R5, R4, RZ ;  /* 0x0000000405007224 */ /* 0x002fc400078e02ff */
[----:B0-----:R-:W-:-:S05]  /*0060*/  IMAD R3, R5, UR4, R2 ;  /* 0x0000000405037c24 */ /* 0x001fca000f8e0202 */
[----:B------:R-:W-:-:S13]  /*0070*/  ISETP.GE.AND P0, PT, R3, R0, PT ;  /* 0x000000000300720c */ /* 0x000fda0003f06270 */
[----:B------:R-:W-:Y:S05]  /*0080*/  @P0 BRA `(.L_x_44) ;  /* 0x00000000005c0947 */ /* 0x000fea0003800000 */
[----:B------:R-:W0:Y:S08]  /*0090*/  LDC.64 R8, c[0x0][0x358] ;  /* 0x0000d600ff087b82 */ /* 0x000e300000000a00 */
[----:B------:R-:W1:Y:S08]  /*00a0*/  LDC.64 R4, c[0x0][0x380] ;  /* 0x0000e000ff047b82 */ /* 0x000e700000000a00 */
[----:B------:R-:W2:Y:S01]  /*00b0*/  LDC R7, c[0x0][0x394] ;  /* 0x0000e500ff077b82 */ /* 0x000ea20000000800 */
[----:B0-----:R-:W-:-:S02]  /*00c0*/  R2UR UR4, R8 ;  /* 0x00000000080472ca */ /* 0x001fc400000e0000 */
[----:B------:R-:W-:Y:S01]  /*00d0*/  R2UR UR5, R9 ;  /* 0x00000000090572ca */ /* 0x000fe200000e0000 */
[----:B-1----:R-:W-:-:S12]  /*00e0*/  IMAD.WIDE R4, R3, 0x4, R4 ;  /* 0x0000000403047825 */ /* 0x002fd800078e0204 */
[----:B------:R-:W3:Y:S01]  /*00f0*/  LDG.E R0, desc[UR4][R4.64] ;  /* 0x0000000404007981 */ /* 0x000ee2000c1e1900 */
[----:B--2---:R-:W0:Y:S01]  /*0100*/  MUFU.RCP R2, R7 ;  /* 0x0000000700027308 */ /* 0x004e220000001000 */
[----:B------:R-:W-:Y:S01]  /*0110*/  BSSY.RECONVERGENT B1, `(.L_x_45) ;  /* 0x000000b000017945 */ /* 0x000fe20003800200 */
[----:B0-----:R-:W-:-:S04]  /*0120*/  FFMA R3, R2, -R7, 1 ;  /* 0x3f80000002037423 */ /* 0x001fc80000000807 */
[----:B------:R-:W-:Y:S02]  /*0130*/  FFMA R3, R2, R3, R2 ;  /* 0x0000000302037223 */ /* 0x000fe40000000002 */
[----:B---3--:R-:W0:Y:S02]  /*0140*/  FCHK P0, R0, R7 ;  /* 0x0000000700007302 */ /* 0x008e240000000000 */
[----:B------:R-:W-:-:S04]  /*0150*/  FFMA R2, R0, R3, RZ ;  /* 0x0000000300027223 */ /* 0x000fc800000000ff */
[----:B------:R-:W-:-:S04]  /*0160*/  FFMA R6, R2, -R7, R0 ;  /* 0x8000000702067223 */ /* 0x000fc80000000000 */
[----:B------:R-:W-:Y:S01]  /*0170*/  FFMA R3, R3, R6, R2 ;  /* 0x0000000603037223 */ /* 0x000fe20000000002 */
[----:B0-----:R-:W-:Y:S06]  /*0180*/  @!P0 BRA `(.L_x_46) ;  /* 0x00000000000c8947 */ /* 0x001fec0003800000 */
[----:B------:R-:W-:-:S07]  /*0190*/  MOV R2, 0x1b0 ;  /* 0x000001b000027802 */ /* 0x000fce0000000f00 */
[----:B------:R-:W-:Y:S05]  /*01a0*/  CALL.REL.NOINC `($__internal_0_$__cuda_sm3x_div_rn_noftz_f32_slowpath) ;  /* 0x0000000000207944 */ /* 0x000fea0003c00000 */
[----:B------:R-:W-:-:S07]  /*01b0*/  IMAD.MOV.U32 R3, RZ, RZ, R0 ;  /* 0x000000ffff037224 */ /* 0x000fce00078e0000 */
.L_x_46:
[----:B------:R-:W-:Y:S05]  /*01c0*/  BSYNC.RECONVERGENT B1 ;  /* 0x0000000000017941 */ /* 0x000fea0003800200 */
.L_x_45:
[----:B------:R-:W-:Y:S02]  /*01d0*/  R2UR UR4, R8 ;  /* 0x00000000080472ca */ /* 0x000fe400000e0000 */
[----:B------:R-:W-:-:S13]  /*01e0*/  R2UR UR5, R9 ;  /* 0x00000000090572ca */ /* 0x000fda00000e0000 */
[----:B------:R0:W-:Y:S02]  /*01f0*/  STG.E desc[UR4][R4.64], R3 ;  /* 0x0000000304007986 */ /* 0x0001e4000c101904 */
.L_x_44:
[----:B------:R-:W-:Y:S05]  /*0200*/  BSYNC.RECONVERGENT B0 ;  /* 0x0000000000007941 */ /* 0x000fea0003800200 */
.L_x_43:
[----:B------:R-:W-:Y:S06]  /*0210*/  BAR.SYNC.DEFER_BLOCKING 0x0 ;  /* 0x0000000000007b1d */ /* 0x000fec0000010000 */
[----:B------:R-:W-:Y:S05]  /*0220*/  EXIT ;  /* 0x000000000000794d */ /* 0x000fea0003800000 */
        .weak           $__internal_0_$__cuda_sm3x_div_rn_noftz_f32_slowpath
        .type           $__internal_0_$__cuda_sm3x_div_rn_noftz_f32_slowpath,@function
        .size           $__internal_0_$__cuda_sm3x_div_rn_noftz_f32_slowpath,(.L_x_59 - $__internal_0_$__cuda_sm3x_div_rn_noftz_f32_slowpath)
$__internal_0_$__cuda_sm3x_div_rn_noftz_f32_slowpath:
[----:B------:R-:W0:Y:S01]  /*0230*/  LDC R3, c[0x0][0x394] ;  /* 0x0000e500ff037b82 */ /* 0x000e220000000800 */
[--C-:B------:R-:W-:Y:S01]  /*0240*/  SHF.R.U32.HI R6, RZ, 0x17, R0.reuse ;  /* 0x00000017ff067819 */ /* 0x100fe20000011600 */
[----:B------:R-:W1:Y:S01]  /*0250*/  LDCU UR4, c[0x0][0x394] ;  /* 0x00007280ff0477ac */ /* 0x000e620008000800 */
[----:B------:R-:W-:Y:S01]  /*0260*/  BSSY.RECONVERGENT B2, `(.L_x_47) ;  /* 0x0000064000027945 */ /* 0x000fe20003800200 */
[----:B------:R-:W-:Y:S02]  /*0270*/  IMAD.MOV.U32 R11, RZ, RZ, R0 ;  /* 0x000000ffff0b7224 */ /* 0x000fe400078e0000 */
[----:B-1----:R-:W-:Y:S01]  /*0280*/  IMAD.U32 R12, RZ, RZ, UR4 ;  /* 0x00000004ff0c7e24 */ /* 0x002fe2000f8e00ff */
[----:B0-----:R-:W-:-:S04]  /*0290*/  SHF.R.U32.HI R7, RZ, 0x17, R3 ;  /* 0x00000017ff077819 */ /* 0x001fc80000011603 */
[----:B------:R-:W-:Y:S02]  /*02a0*/  LOP3.LUT R10, R7, 0xff, RZ, 0xc0, !PT ;  /* 0x000000ff070a7812 */ /* 0x000fe400078ec0ff */
[----:B------:R-:W-:-:S03]  /*02b0*/  LOP3.LUT R7, R6, 0xff, RZ, 0xc0, !PT ;  /* 0x000000ff06077812 */ /* 0x000fc600078ec0ff */
[----:B------:R-:W-:Y:S02]  /*02c0*/  VIADD R14, R10, 0xffffffff ;  /* 0xffffffff0a0e7836 */ /* 0x000fe40000000000 */
[----:B------:R-:W-:-:S03]  /*02d0*/  VIADD R13, R7, 0xffffffff ;  /* 0xffffffff070d7836 */ /* 0x000fc60000000000 */
[----:B------:R-:W-:-:S04]  /*02e0*/  ISETP.GT.U32.AND P0, PT, R14, 0xfd, PT ;  /* 0x000000fd0e00780c */ /* 0x000fc80003f04070 */
[----:B------:R-:W-:-:S13]  /*02f0*/  ISETP.GT.U32.OR P0, PT, R13, 0xfd, P0 ;  /* 0x000000fd0d00780c */ /* 0x000fda0000704470 */
[----:B------:R-:W-:Y:S01]  /*0300*/  @!P0 IMAD.MOV.U32 R6, RZ, RZ, RZ ;  /* 0x000000ffff068224 */ /* 0x000fe200078e00ff */
[----:B------:R-:W-:Y:S06]  /*0310*/  @!P0 BRA `(.L_x_48) ;  /* 0x00000000005c8947 */ /* 0x000fec0003800000 */
[----:B------:R-:W-:Y:S02]  /*0320*/  FSETP.GTU.FTZ.AND P1, PT, |R3|, +INF , PT ;  /* 0x7f8000000300780b */ /* 0x000fe40003f3c200 */
[----:B------:R-:W-:-:S04]  /*0330*/  FSETP.GTU.FTZ.AND P0, PT, |R0|, +INF , PT ;  /* 0x7f8000000000780b */ /* 0x000fc80003f1c200 */
[----:B------:R-:W-:-:S13]  /*0340*/  PLOP3.LUT P0, PT, P0, P1, PT, 0xf8, 0x8f ;  /* 0x00000000008f781c */ /* 0x000fda0000703f70 */
[----:B------:R-:W-:Y:S05]  /*0350*/  @P0 BRA `(.L_x_49) ;  /* 0x00000004004c0947 */ /* 0x000fea0003800000 */
[----:B------:R-:W-:-:S13]  /*0360*/  LOP3.LUT P0, RZ, R12, 0x7fffffff, R11, 0xc8, !PT ;  /* 0x7fffffff0cff7812 */ /* 0x000fda000780c80b */
[----:B------:R-:W-:Y:S05]  /*0370*/  @!P0 BRA `(.L_x_50) ;  /* 0x00000004003c8947 */ /* 0x000fea0003800000 */
[C---:B------:R-:W-:Y:S02]  /*0380*/  FSETP.NEU.FTZ.AND P2, PT, |R0|.reuse, +INF , PT ;  /* 0x7f8000000000780b */ /* 0x040fe40003f5d200 */
[----:B------:R-:W-:Y:S02]  /*0390*/  FSETP.NEU.FTZ.AND P1, PT, |R3|, +INF , PT ;  /* 0x7f8000000300780b */ /* 0x000fe40003f3d200 */
[----:B------:R-:W-:-:S11]  /*03a0*/  FSETP.NEU.FTZ.AND P0, PT, |R0|, +INF , PT ;  /* 0x7f8000000000780b */ /* 0x000fd60003f1d200 */
[----:B------:R-:W-:Y:S05]  /*03b0*/  @!P1 BRA !P2, `(.L_x_50) ;  /* 0x00000004002c9947 */ /* 0x000fea0005000000 */
[----:B------:R-:W-:-:S04]  /*03c0*/  LOP3.LUT P2, RZ, R11, 0x7fffffff, RZ, 0xc0, !PT ;  /* 0x7fffffff0bff7812 */ /* 0x000fc8000784c0ff */
[----:B------:R-:W-:-:S13]  /*03d0*/  PLOP3.LUT P1, PT, P1, P2, PT, 0x2f, 0xf2 ;  /* 0x0000000000f2781c */ /* 0x000fda0000f24577 */
[----:B------:R-:W-:Y:S05]  /*03e0*/  @P1 BRA `(.L_x_51) ;  /* 0x0000000400181947 */ /* 0x000fea0003800000 */
[----:B------:R-:W-:-:S04]  /*03f0*/  LOP3.LUT P1, RZ, R12, 0x7fffffff, RZ, 0xc0, !PT ;  /* 0x7fffffff0cff7812 */ /* 0x000fc8000782c0ff */
[----:B------:R-:W-:-:S13]  /*0400*/  PLOP3.LUT P0, PT, P0, P1, PT, 0x2f, 0xf2 ;  /* 0x0000000000f2781c */ /* 0x000fda0000702577 */
[----:B------:R-:W-:Y:S05]  /*0410*/  @P0 BRA `(.L_x_52) ;  /* 0x0000000400000947 */ /* 0x000fea0003800000 */
[----:B------:R-:W-:Y:S02]  /*0420*/  ISETP.GE.AND P0, PT, R13, RZ, PT ;  /* 0x000000ff0d00720c */ /* 0x000fe40003f06270 */
[----:B------:R-:W-:-:S11]  /*0430*/  ISETP.GE.AND P1, PT, R14, RZ, PT ;  /* 0x000000ff0e00720c */ /* 0x000fd60003f26270 */
[----:B------:R-:W-:Y:S02]  /*0440*/  @P0 IMAD.MOV.U32 R6, RZ, RZ, RZ ;  /* 0x000000ffff060224 */ /* 0x000fe400078e00ff */
[----:B------:R-:W-:Y:S01]  /*0450*/  @!P0 FFMA R11, R0, 1.84467440737095516160e+19, RZ ;  /* 0x5f800000000b8823 */ /* 0x000fe200000000ff */
[----:B------:R-:W-:Y:S02]  /*0460*/  @!P0 IMAD.MOV.U32 R6, RZ, RZ, -0x40 ;  /* 0xffffffc0ff068424 */ /* 0x000fe400078e00ff */
[----:B------:R-:W-:Y:S02]  /*0470*/  @!P1 FFMA R12, R3, 1.84467440737095516160e+19, RZ ;  /* 0x5f800000030c9823 */ /* 0x000fe400000000ff */
[----:B------:R-:W-:-:S07]  /*0480*/  @!P1 VIADD R6, R6, 0x40 ;  /* 0x0000004006069836 */ /* 0x000fce0000000000 */
.L_x_48:
[----:B------:R-:W-:Y:S01]  /*0490*/  LEA R3, R10, 0xc0800000, 0x17 ;  /* 0xc08000000a037811 */ /* 0x000fe200078eb8ff */
[----:B------:R-:W-:Y:S01]  /*04a0*/  VIADD R7, R7, 0xffffff81 ;  /* 0xffffff8107077836 */ /* 0x000fe20000000000 */
[----:B------:R-:W-:Y:S03]  /*04b0*/  BSSY.RECONVERGENT B3, `(.L_x_53) ;  /* 0x0000035000037945 */ /* 0x000fe60003800200 */
[----:B------:R-:W-:Y:S02]  /*04c0*/  IMAD.IADD R3, R12, 0x1, -R3 ;  /* 0x000000010c037824 */ /* 0x000fe400078e0a03 */
[C---:B------:R-:W-:Y:S01]  /*04d0*/  IMAD R0, R7.reuse, -0x800000, R11 ;  /* 0xff80000007007824 */ /* 0x040fe200078e020b */
[----:B------:R-:W-:Y:S01]  /*04e0*/  IADD3 R7, PT, PT, R7, 0x7f, -R10 ;  /* 0x0000007f07077810 */ /* 0x000fe20007ffe80a */
[----:B------:R-:W0:Y:S01]  /*04f0*/  MUFU.RCP R12, R3 ;  /* 0x00000003000c7308 */ /* 0x000e220000001000 */
[----:B------:R-:W-:-:S03]  /*0500*/  FADD.FTZ R13, -R3, -RZ ;  /* 0x800000ff030d7221 */ /* 0x000fc60000010100 */
[----:B------:R-:W-:Y:S02]  /*0510*/  IMAD.IADD R7, R7, 0x1, R6 ;  /* 0x0000000107077824 */ /* 0x000fe400078e0206 */
[----:B0-----:R-:W-:-:S04]  /*0520*/  FFMA R15, R12, R13, 1 ;  /* 0x3f8000000c0f7423 */ /* 0x001fc8000000000d */
[----:B------:R-:W-:-:S04]  /*0530*/  FFMA R14, R12, R15, R12 ;  /* 0x0000000f0c0e7223 */ /* 0x000fc8000000000c */
[----:B------:R-:W-:-:S04]  /*0540*/  FFMA R11, R0, R14, RZ ;  /* 0x0000000e000b7223 */ /* 0x000fc800000000ff */
[----:B------:R-:W-:-:S04]  /*0550*/  FFMA R12, R13, R11, R0 ;  /* 0x0000000b0d0c7223 */ /* 0x000fc80000000000 */
[----:B------:R-:W-:-:S04]  /*0560*/  FFMA R11, R14, R12, R11 ;  /* 0x0000000c0e0b7223 */ /* 0x000fc8000000000b */
[----:B------:R-:W-:-:S04]  /*0570*/  FFMA R12, R13, R11, R0 ;  /* 0x0000000b0d0c7223 */ /* 0x000fc80000000000 */
[----:B------:R-:W-:-:S05]  /*0580*/  FFMA R0, R14, R12, R11 ;  /* 0x0000000c0e007223 */ /* 0x000fca000000000b */
[----:B------:R-:W-:-:S04]  /*0590*/  SHF.R.U32.HI R3, RZ, 0x17, R0 ;  /* 0x00000017ff037819 */ /* 0x000fc80000011600 */
[----:B------:R-:W-:-:S05]  /*05a0*/  LOP3.LUT R3, R3, 0xff, RZ, 0xc0, !PT ;  /* 0x000000ff03037812 */ /* 0x000fca00078ec0ff */
[----:B------:R-:W-:-:S04]  /*05b0*/  IMAD.IADD R13, R3, 0x1, R7 ;  /* 0x00000001030d7824 */ /* 0x000fc800078e0207 */
[----:B------:R-:W-:-:S05]  /*05c0*/  VIADD R3, R13, 0xffffffff ;  /* 0xffffffff0d037836 */ /* 0x000fca0000000000 */
[----:B------:R-:W-:-:S13]  /*05d0*/  ISETP.GE.U32.AND P0, PT, R3, 0xfe, PT ;  /* 0x000000fe0300780c */ /* 0x000fda0003f06070 */
[----:B------:R-:W-:Y:S05]  /*05e0*/  @!P0 BRA `(.L_x_54) ;  /* 0x0000000000808947 */ /* 0x000fea0003800000 */
[----:B------:R-:W-:-:S13]  /*05f0*/  ISETP.GT.AND P0, PT, R13, 0xfe, PT ;  /* 0x000000fe0d00780c */ /* 0x000fda0003f04270 */
[----:B------:R-:W-:Y:S05]  /*0600*/  @P0 BRA `(.L_x_55) ;  /* 0x00000000006c0947 */ /* 0x000fea0003800000 */
[----:B------:R-:W-:-:S13]  /*0610*/  ISETP.GE.AND P0, PT, R13, 0x1, PT ;  /* 0x000000010d00780c */ /* 0x000fda0003f06270 */
[----:B------:R-:W-:Y:S05]  /*0620*/  @P0 BRA `(.L_x_56) ;  /* 0x0000000000740947 */ /* 0x000fea0003800000 */
[----:B------:R-:W-:Y:S02]  /*0630*/  ISETP.GE.AND P0, PT, R13, -0x18, PT ;  /* 0xffffffe80d00780c */ /* 0x000fe40003f06270 */
[----:B------:R-:W-:-:S11]  /*0640*/  LOP3.LUT R0, R0, 0x80000000, RZ, 0xc0, !PT ;  /* 0x8000000000007812 */ /* 0x000fd600078ec0ff */
[----:B------:R-:W-:Y:S05]  /*0650*/  @!P0 BRA `(.L_x_56) ;  /* 0x0000000000688947 */ /* 0x000fea0003800000 */
[CCC-:B------:R-:W-:Y:S01]  /*0660*/  FFMA.RZ R3, R14.reuse, R12.reuse, R11.reuse ;  /* 0x0000000c0e037223 */ /* 0x1c0fe2000000c00b */
[C---:B------:R-:W-:Y:S02]  /*0670*/  VIADD R10, R13.reuse, 0x20 ;  /* 0x000000200d0a7836 */ /* 0x040fe40000000000 */
[CCC-:B------:R-:W-:Y:S01]  /*0680*/  FFMA.RM R6, R14.reuse, R12.reuse, R11.reuse ;  /* 0x0000000c0e067223 */ /* 0x1c0fe2000000400b */
[----:B------:R-:W-:Y:S02]  /*0690*/  ISETP.NE.AND P2, PT, R13, RZ, PT ;  /* 0x000000ff0d00720c */ /* 0x000fe40003f45270 */
[----:B------:R-:W-:Y:S01]  /*06a0*/  LOP3.LUT R7, R3, 0x7fffff, RZ, 0xc0, !PT ;  /* 0x007fffff03077812 */ /* 0x000fe200078ec0ff */
[----:B------:R-:W-:Y:S01]  /*06b0*/  FFMA.RP R3, R14, R12, R11 ;  /* 0x0000000c0e037223 */ /* 0x000fe2000000800b */
[----:B------:R-:W-:Y:S01]  /*06c0*/  IMAD.MOV R11, RZ, RZ, -R13 ;  /* 0x000000ffff0b7224 */ /* 0x000fe200078e0a0d */
[----:B------:R-:W-:Y:S02]  /*06d0*/  ISETP.NE.AND P1, PT, R13, RZ, PT ;  /* 0x000000ff0d00720c */ /* 0x000fe40003f25270 */
[----:B------:R-:W-:-:S02]  /*06e0*/  LOP3.LUT R7, R7, 0x800000, RZ, 0xfc, !PT ;  /* 0x0080000007077812 */ /* 0x000fc400078efcff */
[----:B------:R-:W-:Y:S02]  /*06f0*/  FSETP.NEU.FTZ.AND P0, PT, R3, R6, PT ;  /* 0x000000060300720b */ /* 0x000fe40003f1d000 */
[----:B------:R-:W-:Y:S02]  /*0700*/  SHF.L.U32 R10, R7, R10, RZ ;  /* 0x0000000a070a7219 */ /* 0x000fe400000006ff */
[----:B------:R-:W-:Y:S02]  /*0710*/  SEL R6, R11, RZ, P2 ;  /* 0x000000ff0b067207 */ /* 0x000fe40001000000 */
[----:B------:R-:W-:Y:S02]  /*0720*/  ISETP.NE.AND P1, PT, R10, RZ, P1 ;  /* 0x000000ff0a00720c */ /* 0x000fe40000f25270 */
[----:B------:R-:W-:Y:S02]  /*0730*/  SHF.R.U32.HI R6, RZ, R6, R7 ;  /* 0x00000006ff067219 */ /* 0x000fe40000011607 */
[----:B------:R-:W-:-:S02]  /*0740*/  PLOP3.LUT P0, PT, P0, P1, PT, 0xf8, 0x8f ;  /* 0x00000000008f781c */ /* 0x000fc40000703f70 */
[----:B------:R-:W-:Y:S02]  /*0750*/  SHF.R.U32.HI R10, RZ, 0x1, R6 ;  /* 0x00000001ff0a7819 */ /* 0x000fe40000011606 */
[----:B------:R-:W-:-:S04]  /*0760*/  SEL R3, RZ, 0x1, !P0 ;  /* 0x00000001ff037807 */ /* 0x000fc80004000000 */
[----:B------:R-:W-:-:S04]  /*0770*/  LOP3.LUT R3, R3, 0x1, R10, 0xf8, !PT ;  /* 0x0000000103037812 */ /* 0x000fc800078ef80a */
[----:B------:R-:W-:-:S05]  /*0780*/  LOP3.LUT R3, R3, R6, RZ, 0xc0, !PT ;  /* 0x0000000603037212 */ /* 0x000fca00078ec0ff */
[----:B------:R-:W-:-:S05]  /*0790*/  IMAD.IADD R3, R10, 0x1, R3 ;  /* 0x000000010a037824 */ /* 0x000fca00078e0203 */
[----:B------:R-:W-:Y:S01]  /*07a0*/  LOP3.LUT R0, R3, R0, RZ, 0xfc, !PT ;  /* 0x0000000003007212 */ /* 0x000fe200078efcff */
[----:B------:R-:W-:Y:S06]  /*07b0*/  BRA `(.L_x_56) ;  /* 0x0000000000107947 */ /* 0x000fec0003800000 */
.L_x_55:
[----:B------:R-:W-:-:S04]  /*07c0*/  LOP3.LUT R0, R0, 0x80000000, RZ, 0xc0, !PT ;  /* 0x8000000000007812 */ /* 0x000fc800078ec0ff */
[----:B------:R-:W-:Y:S01]  /*07d0*/  LOP3.LUT R0, R0, 0x7f800000, RZ, 0xfc, !PT ;  /* 0x7f80000000007812 */ /* 0x000fe200078efcff */
[----:B------:R-:W-:Y:S06]  /*07e0*/  BRA `(.L_x_56) ;  /* 0x0000000000047947 */ /* 0x000fec0003800000 */
.L_x_54:
[----:B------:R-:W-:-:S07]  /*07f0*/  IMAD R0, R7, 0x800000, R0 ;  /* 0x0080000007007824 */ /* 0x000fce00078e0200 */
.L_x_56:
[----:B------:R-:W-:Y:S05]  /*0800*/  BSYNC.RECONVERGENT B3 ;  /* 0x0000000000037941 */ /* 0x000fea0003800200 */
.L_x_53:
[----:B------:R-:W-:Y:S05]  /*0810*/  BRA `(.L_x_57) ;  /* 0x0000000000207947 */ /* 0x000fea0003800000 */
.L_x_52:
[----:B------:R-:W-:-:S04]  /*0820*/  LOP3.LUT R0, R12, 0x80000000, R11, 0x48, !PT ;  /* 0x800000000c007812 */ /* 0x000fc800078e480b */
[----:B------:R-:W-:Y:S01]  /*0830*/  LOP3.LUT R0, R0, 0x7f800000, RZ, 0xfc, !PT ;  /* 0x7f80000000007812 */ /* 0x000fe200078efcff */
[----:B------:R-:W-:Y:S06]  /*0840*/  BRA `(.L_x_57) ;  /* 0x0000000000147947 */ /* 0x000fec0003800000 */
.L_x_51:
[----:B------:R-:W-:Y:S01]  /*0850*/  LOP3.LUT R0, R12, 0x80000000, R11, 0x48, !PT ;  /* 0x800000000c007812 */ /* 0x000fe200078e480b */
[----:B------:R-:W-:Y:S06]  /*0860*/  BRA `(.L_x_57) ;  /* 0x00000000000c7947 */ /* 0x000fec0003800000 */
.L_x_50:
[----:B------:R-:W0:Y:S01]  /*0870*/  MUFU.RSQ R0, -QNAN ;  /* 0xffc0000000007908 */ /* 0x000e220000001400 */
[----:B------:R-:W-:Y:S05]  /*0880*/  BRA `(.L_x_57) ;  /* 0x0000000000047947 */ /* 0x000fea0003800000 */
.L_x_49:
[----:B------:R-:W-:-:S07]  /*0890*/  FADD.FTZ R0, R0, R3 ;  /* 0x0000000300007221 */ /* 0x000fce0000010000 */
.L_x_57:
[----:B------:R-:W-:Y:S05]  /*08a0*/  BSYNC.RECONVERGENT B2 ;  /* 0x0000000000027941 */ /* 0x000fea0003800200 */
.L_x_47:
[----:B------:R-:W-:-:S04]  /*08b0*/  IMAD.MOV.U32 R3, RZ, RZ, 0x0 ;  /* 0x00000000ff037424 */ /* 0x000fc800078e00ff */
[----:B0-----:R-:W-:Y:S05]  /*08c0*/  RET.REL.NODEC R2 `(_Z13MakePivotsOnePfiiif) ;  /* 0xfffffff402cc7950 */ /* 0x001fea0003c3ffff */
.L_x_58:
        /* <DEDUP_REMOVED lines=11> */
.L_x_59:


//--------------------- .nv.global.init           --------------------------
	.section	.nv.global.init,"aw",@progbits
.nv.global.init:
	.type		$str,@object
	.size		$str,($str$1 - $str)
$str:
        /*0000*/ 	.byte	0x0a, 0x00
	.type		$str$1,@object
	.size		$str$1,(.L_1 - $str$1)
$str$1:
        /*0002*/ 	.byte	0x25, 0x2e, 0x33, 0x66, 0x20, 0x00
.L_1:


//--------------------- .nv.shared.reserved.0     --------------------------
	.section	.nv.shared.reserved.0,"aw",@nobits
	.weak		__nv_reservedSMEM_offset_0_alias
	.size		__nv_reservedSMEM_offset_0_alias, 0, 64
	.other		__nv_reservedSMEM_offset_0_alias,@"STO_CUDA_RESERVED_SHARED STV_DEFAULT"
__nv_reservedSMEM_offset_0_alias:
	.zero		0
	.zero		64


//--------------------- .nv.constant0._Z14PrintMatrixGPUPfi --------------------------
	.section	.nv.constant0._Z14PrintMatrixGPUPfi,"a",@progbits
	.sectionflags	@""
	.align	4
.nv.constant0._Z14PrintMatrixGPUPfi:
	.zero		908


//--------------------- .nv.constant0._Z20MakePivotsColumnZeroPfiiii --------------------------
	.section	.nv.constant0._Z20MakePivotsColumnZeroPfiiii,"a",@progbits
	.sectionflags	@""
	.align	4
.nv.constant0._Z20MakePivotsColumnZeroPfiiii:
	.zero		920


//--------------------- .nv.constant0._Z13MakePivotsOnePfiiif --------------------------
	.section	.nv.constant0._Z13MakePivotsOnePfiiif,"a",@progbits
	.sectionflags	@""
	.align	4
.nv.constant0._Z13MakePivotsOnePfiiif:
	.zero		920


//--------------------- SYMBOLS --------------------------

	.type		.nv.reservedSmem.offset0,@object
	.size		.nv.reservedSmem.offset0,0x4
	.type		vprintf,@function
